	.target	sm_100a

	.elftype	@"ET_EXEC"


//--------------------- .note.nv.tkinfo           --------------------------
	.section	.note.nv.tkinfo,"",@"SHT_NOTE"
	.sectionflags	@"SHF_NOTE_NV_TKINFO"
	.tkinfo
        /*0018*/ 	.word	0x00000002
        /*0030*/ 	.string	""
        /*0030*/ 	.string	"ptxas"
        /*0030*/ 	.string	"Cuda compilation tools, release 13.0, V13.0.88"
        /*0030*/ 	.string	"Build cuda_13.0.r13.0/compiler.36424714_0"
        /*0030*/ 	.string	"-arch sm_100a -m 64 "



//--------------------- .note.nv.cuinfo           --------------------------
	.section	.note.nv.cuinfo,"",@"SHT_NOTE"
	.sectionflags	@"SHF_NOTE_NV_CUINFO"
        /*0018*/ 	.short	0x0002
        /*001a*/ 	.short	0x0064
        /*001c*/ 	.short	0x0082
	.zero		2


//--------------------- .nv.info                  --------------------------
	.section	.nv.info,"",@"SHT_CUDA_INFO"
	.align	4


	//----- nvinfo : EIATTR_REGCOUNT
	.align		4
        /*0000*/ 	.byte	0x04, 0x2f
        /*0002*/ 	.short	(.L_19 - .L_18)
	.align		4
.L_18:
        /*0004*/ 	.word	index@(_ZN7cutlass13device_kernelINS_4gemm6kernel13GemmUniversalIN4cute5tupleIJiiiiEEENS1_10collective13CollectiveMmaINS1_35MainloopSm100TmaUmmaWarpSpecializedILi5ELi2ELi4ENS5_IJNS4_1CILi2EEENSA_ILi1EEESC_EEEEENS5_IJNSA_ILi256EEENSA_ILi64EEESG_EEENS_10bfloat16_tENS5_IJlSC_lEEESI_SJ_NS4_8TiledMMAINS4_8MMA_AtomIJNS4_26SM100_MMA_F16BF16_2x1SM_SSISI_SI_fLi256ELi64ELNS4_4UMMA5MajorE0ELSO_0ELNSN_7ScaleInE0ELSP_0EEEEEENS4_6LayoutINS5_IJSC_SC_SC_EEENS5_IJNSA_ILi0EEESU_SU_EEEEENS5_IJNS4_10UnderscoreESX_SX_EEEEENS4_18SM100_TMA_2SM_LOADENS4_14ComposedLayoutINS4_7SwizzleILi3ELi4ELi3EEENS4_18smem_ptr_flag_bitsILi16EEENSS_INS5_IJNSA_ILi8EEESG_EEENS5_IJSG_SC_EEEEEEEvNS4_8identityES10_S1A_vS1B_EENS_8epilogue10collective18CollectiveEpilogueINS1D_23Sm100TmaWarpSpecializedILi3ELi2ELi32ELb1ELb0EEEJNS5_IJNSA_ILi128EEESG_SG_EEENS5_IJNSS_IS1I_SC_EENSS_INSA_ILi32EEESC_EEEEESI_SJ_SI_SJ_NS1D_6fusion15FusionCallbacksIS1H_NS1O_17LinearCombinationISI_fSI_fLNS_15FloatRoundStyleE2EEES1J_S1N_JEEENS4_5SM1004TMEM4LOAD26SM100_TMEM_LOAD_32dp32b32xENS4_13SM90_TMA_LOADENS11_INS12_ILi2ELi4ELi3EEES15_NSS_INS5_IJS16_S1L_EEENS5_IJS1L_SC_EEEEEEENS4_39AutoVectorizingCopyWithAssumedAlignmentILi128EEENS4_14SM90_TMA_STOREES23_S25_S25_EEEvvEEEEvNT_6ParamsE)
        /*0008*/ 	.word	0x00000072


	//----- nvinfo : EIATTR_FRAME_SIZE
	.align		4
.L_19:
        /*000c*/ 	.byte	0x04, 0x11
        /*000e*/ 	.short	(.L_21 - .L_20)
	.align		4
.L_20:
        /*0010*/ 	.word	index@($__internal_2_$__cuda_sm10x_tcgen05_guardrail_trap_unallocated_columns_being_dealloced)
        /*0014*/ 	.word	0x00000000


	//----- nvinfo : EIATTR_FRAME_SIZE
	.align		4
.L_21:
        /*0018*/ 	.byte	0x04, 0x11
        /*001a*/ 	.short	(.L_23 - .L_22)
	.align		4
.L_22:
        /*001c*/ 	.word	index@($__internal_1_$__cuda_sm10x_tcgen05_guardrail_trap_phase_invalid_during_alloc)
        /*0020*/ 	.word	0x00000000


	//----- nvinfo : EIATTR_FRAME_SIZE
	.align		4
.L_23:
        /*0024*/ 	.byte	0x04, 0x11
        /*0026*/ 	.short	(.L_25 - .L_24)
	.align		4
.L_24:
        /*0028*/ 	.word	index@($__internal_0_$__cuda_sm10x_tcgen05_guardrail_trap_col_being_dealloced_not_returned_by_alloc)
        /*002c*/ 	.word	0x00000000


	//----- nvinfo : EIATTR_FRAME_SIZE
	.align		4
.L_25:
        /*0030*/ 	.byte	0x04, 0x11
        /*0032*/ 	.short	(.L_27 - .L_26)
	.align		4
.L_26:
        /*0034*/ 	.word	index@(_ZN7cutlass13device_kernelINS_4gemm6kernel13GemmUniversalIN4cute5tupleIJiiiiEEENS1_10collective13CollectiveMmaINS1_35MainloopSm100TmaUmmaWarpSpecializedILi5ELi2ELi4ENS5_IJNS4_1CILi2EEENSA_ILi1EEESC_EEEEENS5_IJNSA_ILi256EEENSA_ILi64EEESG_EEENS_10bfloat16_tENS5_IJlSC_lEEESI_SJ_NS4_8TiledMMAINS4_8MMA_AtomIJNS4_26SM100_MMA_F16BF16_2x1SM_SSISI_SI_fLi256ELi64ELNS4_4UMMA5MajorE0ELSO_0ELNSN_7ScaleInE0ELSP_0EEEEEENS4_6LayoutINS5_IJSC_SC_SC_EEENS5_IJNSA_ILi0EEESU_SU_EEEEENS5_IJNS4_10UnderscoreESX_SX_EEEEENS4_18SM100_TMA_2SM_LOADENS4_14ComposedLayoutINS4_7SwizzleILi3ELi4ELi3EEENS4_18smem_ptr_flag_bitsILi16EEENSS_INS5_IJNSA_ILi8EEESG_EEENS5_IJSG_SC_EEEEEEEvNS4_8identityES10_S1A_vS1B_EENS_8epilogue10collective18CollectiveEpilogueINS1D_23Sm100TmaWarpSpecializedILi3ELi2ELi32ELb1ELb0EEEJNS5_IJNSA_ILi128EEESG_SG_EEENS5_IJNSS_IS1I_SC_EENSS_INSA_ILi32EEESC_EEEEESI_SJ_SI_SJ_NS1D_6fusion15FusionCallbacksIS1H_NS1O_17LinearCombinationISI_fSI_fLNS_15FloatRoundStyleE2EEES1J_S1N_JEEENS4_5SM1004TMEM4LOAD26SM100_TMEM_LOAD_32dp32b32xENS4_13SM90_TMA_LOADENS11_INS12_ILi2ELi4ELi3EEES15_NSS_INS5_IJS16_S1L_EEENS5_IJS1L_SC_EEEEEEENS4_39AutoVectorizingCopyWithAssumedAlignmentILi128EEENS4_14SM90_TMA_STOREES23_S25_S25_EEEvvEEEEvNT_6ParamsE)
        /*0038*/ 	.word	0x00000000


	//----- nvinfo : EIATTR_MIN_STACK_SIZE
	.align		4
.L_27:
        /*003c*/ 	.byte	0x04, 0x12
        /*003e*/ 	.short	(.L_29 - .L_28)
	.align		4
.L_28:
        /*0040*/ 	.word	index@(_ZN7cutlass13device_kernelINS_4gemm6kernel13GemmUniversalIN4cute5tupleIJiiiiEEENS1_10collective13CollectiveMmaINS1_35MainloopSm100TmaUmmaWarpSpecializedILi5ELi2ELi4ENS5_IJNS4_1CILi2EEENSA_ILi1EEESC_EEEEENS5_IJNSA_ILi256EEENSA_ILi64EEESG_EEENS_10bfloat16_tENS5_IJlSC_lEEESI_SJ_NS4_8TiledMMAINS4_8MMA_AtomIJNS4_26SM100_MMA_F16BF16_2x1SM_SSISI_SI_fLi256ELi64ELNS4_4UMMA5MajorE0ELSO_0ELNSN_7ScaleInE0ELSP_0EEEEEENS4_6LayoutINS5_IJSC_SC_SC_EEENS5_IJNSA_ILi0EEESU_SU_EEEEENS5_IJNS4_10UnderscoreESX_SX_EEEEENS4_18SM100_TMA_2SM_LOADENS4_14ComposedLayoutINS4_7SwizzleILi3ELi4ELi3EEENS4_18smem_ptr_flag_bitsILi16EEENSS_INS5_IJNSA_ILi8EEESG_EEENS5_IJSG_SC_EEEEEEEvNS4_8identityES10_S1A_vS1B_EENS_8epilogue10collective18CollectiveEpilogueINS1D_23Sm100TmaWarpSpecializedILi3ELi2ELi32ELb1ELb0EEEJNS5_IJNSA_ILi128EEESG_SG_EEENS5_IJNSS_IS1I_SC_EENSS_INSA_ILi32EEESC_EEEEESI_SJ_SI_SJ_NS1D_6fusion15FusionCallbacksIS1H_NS1O_17LinearCombinationISI_fSI_fLNS_15FloatRoundStyleE2EEES1J_S1N_JEEENS4_5SM1004TMEM4LOAD26SM100_TMEM_LOAD_32dp32b32xENS4_13SM90_TMA_LOADENS11_INS12_ILi2ELi4ELi3EEES15_NSS_INS5_IJS16_S1L_EEENS5_IJS1L_SC_EEEEEEENS4_39AutoVectorizingCopyWithAssumedAlignmentILi128EEENS4_14SM90_TMA_STOREES23_S25_S25_EEEvvEEEEvNT_6ParamsE)
        /*0044*/ 	.word	0x00000000
.L_29:


//--------------------- .nv.compat                --------------------------
	.section	.nv.compat,"",@"SHT_CUDA_COMPAT_INFO"
	.align	4
        /*0000*/ 	.byte	0x02, 0x09, 0x01, 0x00, 0x02, 0x02, 0x02, 0x00, 0x02, 0x05, 0x05, 0x00, 0x03, 0x07, 0x01, 0x01
        /*0010*/ 	.byte	0x02, 0x03, 0x01, 0x00, 0x02, 0x06, 0x01, 0x00, 0x04, 0x0b, 0x08, 0x00, 0x09, 0x00, 0x00, 0x00
        /*0020*/ 	.byte	0x00, 0x00, 0x00, 0x00


//--------------------- .nv.info._ZN7cutlass13device_kernelINS_4gemm6kernel13GemmUniversalIN4cute5tupleIJiiiiEEENS1_10collective13CollectiveMmaINS1_35MainloopSm100TmaUmmaWarpSpecializedILi5ELi2ELi4ENS5_IJNS4_1CILi2EEENSA_ILi1EEESC_EEEEENS5_IJNSA_ILi256EEENSA_ILi64EEESG_EEENS_10bfloat16_tENS5_IJlSC_lEEESI_SJ_NS4_8TiledMMAINS4_8MMA_AtomIJNS4_26SM100_MMA_F16BF16_2x1SM_SSISI_SI_fLi256ELi64ELNS4_4UMMA5MajorE0ELSO_0ELNSN_7ScaleInE0ELSP_0EEEEEENS4_6LayoutINS5_IJSC_SC_SC_EEENS5_IJNSA_ILi0EEESU_SU_EEEEENS5_IJNS4_10UnderscoreESX_SX_EEEEENS4_18SM100_TMA_2SM_LOADENS4_14ComposedLayoutINS4_7SwizzleILi3ELi4ELi3EEENS4_18smem_ptr_flag_bitsILi16EEENSS_INS5_IJNSA_ILi8EEESG_EEENS5_IJSG_SC_EEEEEEEvNS4_8identityES10_S1A_vS1B_EENS_8epilogue10collective18CollectiveEpilogueINS1D_23Sm100TmaWarpSpecializedILi3ELi2ELi32ELb1ELb0EEEJNS5_IJNSA_ILi128EEESG_SG_EEENS5_IJNSS_IS1I_SC_EENSS_INSA_ILi32EEESC_EEEEESI_SJ_SI_SJ_NS1D_6fusion15FusionCallbacksIS1H_NS1O_17LinearCombinationISI_fSI_fLNS_15FloatRoundStyleE2EEES1J_S1N_JEEENS4_5SM1004TMEM4LOAD26SM100_TMEM_LOAD_32dp32b32xENS4_13SM90_TMA_LOADENS11_INS12_ILi2ELi4ELi3EEES15_NSS_INS5_IJS16_S1L_EEENS5_IJS1L_SC_EEEEEEENS4_39AutoVectorizingCopyWithAssumedAlignmentILi128EEENS4_14SM90_TMA_STOREES23_S25_S25_EEEvvEEEEvNT_6ParamsE --------------------------
	.section	.nv.info._ZN7cutlass13device_kernelINS_4gemm6kernel13GemmUniversalIN4cute5tupleIJiiiiEEENS1_10collective13CollectiveMmaINS1_35MainloopSm100TmaUmmaWarpSpecializedILi5ELi2ELi4ENS5_IJNS4_1CILi2EEENSA_ILi1EEESC_EEEEENS5_IJNSA_ILi256EEENSA_ILi64EEESG_EEENS_10bfloat16_tENS5_IJlSC_lEEESI_SJ_NS4_8TiledMMAINS4_8MMA_AtomIJNS4_26SM100_MMA_F16BF16_2x1SM_SSISI_SI_fLi256ELi64ELNS4_4UMMA5MajorE0ELSO_0ELNSN_7ScaleInE0ELSP_0EEEEEENS4_6LayoutINS5_IJSC_SC_SC_EEENS5_IJNSA_ILi0EEESU_SU_EEEEENS5_IJNS4_10UnderscoreESX_SX_EEEEENS4_18SM100_TMA_2SM_LOADENS4_14ComposedLayoutINS4_7SwizzleILi3ELi4ELi3EEENS4_18smem_ptr_flag_bitsILi16EEENSS_INS5_IJNSA_ILi8EEESG_EEENS5_IJSG_SC_EEEEEEEvNS4_8identityES10_S1A_vS1B_EENS_8epilogue10collective18CollectiveEpilogueINS1D_23Sm100TmaWarpSpecializedILi3ELi2ELi32ELb1ELb0EEEJNS5_IJNSA_ILi128EEESG_SG_EEENS5_IJNSS_IS1I_SC_EENSS_INSA_ILi32EEESC_EEEEESI_SJ_SI_SJ_NS1D_6fusion15FusionCallbacksIS1H_NS1O_17LinearCombinationISI_fSI_fLNS_15FloatRoundStyleE2EEES1J_S1N_JEEENS4_5SM1004TMEM4LOAD26SM100_TMEM_LOAD_32dp32b32xENS4_13SM90_TMA_LOADENS11_INS12_ILi2ELi4ELi3EEES15_NSS_INS5_IJS16_S1L_EEENS5_IJS1L_SC_EEEEEEENS4_39AutoVectorizingCopyWithAssumedAlignmentILi128EEENS4_14SM90_TMA_STOREES23_S25_S25_EEEvvEEEEvNT_6ParamsE,"",@"SHT_CUDA_INFO"
	.sectionflags	@""
	.align	4


	//----- nvinfo : EIATTR_CUDA_API_VERSION
	.align		4
        /*0000*/ 	.byte	0x04, 0x37
        /*0002*/ 	.short	(.L_31 - .L_30)
.L_30:
        /*0004*/ 	.word	0x00000082


	//----- nvinfo : EIATTR_KPARAM_INFO
	.align		4
.L_31:
        /*0008*/ 	.byte	0x04, 0x17
        /*000a*/ 	.short	(.L_33 - .L_32)
.L_32:
        /*000c*/ 	.word	0x00000000
        /*0010*/ 	.short	0x0000
        /*0012*/ 	.short	0x0000
        /*0014*/ 	.byte	0x00, 0xf0, 0x01, 0x20


	//----- nvinfo : EIATTR_AT_ENTRY_FRAGMENTS
	.align		4
.L_33:
        /*0018*/ 	.byte	0x04, 0x4f
        /*001a*/ 	.short	(.L_35 - .L_34)


	//   ....[0]....
.L_34:
        /*001c*/ 	.word	0x00000007


	//----- nvinfo : EIATTR_RESERVED_SMEM_USED
	.align		4
.L_35:
        /*0020*/ 	.byte	0x01, 0x41
	.zero		2


	//----- nvinfo : EIATTR_SPARSE_MMA_MASK
	.align		4
        /*0024*/ 	.byte	0x03, 0x50
        /*0026*/ 	.short	0x0000


	//----- nvinfo : EIATTR_TCGEN05_2CTA_USED
	.align		4
        /*0028*/ 	.byte	0x01, 0x52
	.zero		2


	//----- nvinfo : EIATTR_MAXREG_COUNT
	.align		4
        /*002c*/ 	.byte	0x03, 0x1b
        /*002e*/ 	.short	0x00ff


	//----- nvinfo : EIATTR_NUM_BARRIERS
	.align		4
        /*0030*/ 	.byte	0x02, 0x4c
        /*0032*/ 	.byte	0x07
	.zero		1


	//----- nvinfo : EIATTR_EXTERNS
	.align		4
        /*0034*/ 	.byte	0x04, 0x0f
        /*0036*/ 	.short	(.L_37 - .L_36)


	//   ....[0]....
	.align		4
.L_36:
        /*0038*/ 	.word	index@(__assertfail)


	//----- nvinfo : EIATTR_MERCURY_ISA_VERSION
	.align		4
.L_37:
        /*003c*/ 	.byte	0x03, 0x5f
        /*003e*/ 	.short	0x0101


	//----- nvinfo : EIATTR_INT_WARP_WIDE_INSTR_OFFSETS
	.align		4
        /*0040*/ 	.byte	0x04, 0x31
        /*0042*/ 	.short	(.L_39 - .L_38)


	//   ....[0]....
.L_38:
        /*0044*/ 	.word	0x00000d10


	//   ....[1]....
        /*0048*/ 	.word	0x00000db0


	//   ....[2]....
        /*004c*/ 	.word	0x00002110


	//   ....[3]....
        /*0050*/ 	.word	0x00004070


	//   ....[4]....
        /*0054*/ 	.word	0x000040a0


	//   ....[5]....
        /*0058*/ 	.word	0x000040f0


	//   ....[6]....
        /*005c*/ 	.word	0x000049e0


	//   ....[7]....
        /*0060*/ 	.word	0x00004a00


	//   ....[8]....
        /*0064*/ 	.word	0x00004cd0


	//   ....[9]....
        /*0068*/ 	.word	0x00004e00


	//----- nvinfo : EIATTR_COOP_GROUP_MASK_REGIDS
	.align		4
.L_39:
        /*006c*/ 	.byte	0x04, 0x29
        /*006e*/ 	.short	(.L_41 - .L_40)


	//   ....[0]....
.L_40:
        /*0070*/ 	.word	0xffffffff


	//   ....[1]....
        /*0074*/ 	.word	0xffffffff


	//   ....[2]....
        /*0078*/ 	.word	0xffffffff


	//   ....[3]....
        /*007c*/ 	.word	0xffffffff


	//   ....[4]....
        /*0080*/ 	.word	0xffffffff


	//   ....[5]....
        /*0084*/ 	.word	0xffffffff


	//   ....[6]....
        /*0088*/ 	.word	0xffffffff


	//   ....[7]....
        /*008c*/ 	.word	0xffffffff


	//   ....[8]....
        /*0090*/ 	.word	0xffffffff


	//   ....[9]....
        /*0094*/ 	.word	0xffffffff


	//   ....[10]....
        /*0098*/ 	.word	0xffffffff


	//   ....[11]....
        /*009c*/ 	.word	0xffffffff


	//   ....[12]....
        /*00a0*/ 	.word	0xffffffff


	//   ....[13]....
        /*00a4*/ 	.word	0xffffffff


	//----- nvinfo : EIATTR_COOP_GROUP_INSTR_OFFSETS
	.align		4
.L_41:
        /*00a8*/ 	.byte	0x04, 0x28
        /*00aa*/ 	.short	(.L_43 - .L_42)


	//   ....[0]....
.L_42:
        /*00ac*/ 	.word	0x000000c0


	//   ....[1]....
        /*00b0*/ 	.word	0x00000500


	//   ....[2]....
        /*00b4*/ 	.word	0x000006a0


	//   ....[3]....
        /*00b8*/ 	.word	0x00000810


	//   ....[4]....
        /*00bc*/ 	.word	0x00000900


	//   ....[5]....
        /*00c0*/ 	.word	0x00000a60


	//   ....[6]....
        /*00c4*/ 	.word	0x00000bf0


	//   ....[7]....
        /*00c8*/ 	.word	0x00000e30


	//   ....[8]....
        /*00cc*/ 	.word	0x00001ff0


	//   ....[9]....
        /*00d0*/ 	.word	0x00002e60


	//   ....[10]....
        /*00d4*/ 	.word	0x00003330


	//   ....[11]....
        /*00d8*/ 	.word	0x00003360


	//   ....[12]....
        /*00dc*/ 	.word	0x00003f80


	//   ....[13]....
        /*00e0*/ 	.word	0x00004190


	//----- nvinfo : EIATTR_VRC_CTA_INIT_COUNT
	.align		4
.L_43:
        /*00e4*/ 	.byte	0x02, 0x4a
        /*00e6*/ 	.byte	0x80
	.zero		1


	//----- nvinfo : EIATTR_SYSCALL_OFFSETS
	.align		4
        /*00e8*/ 	.byte	0x04, 0x46
        /*00ea*/ 	.short	(.L_45 - .L_44)


	//   ....[0]....
.L_44:
        /*00ec*/ 	.word	0x000059b0


	//   ....[1]....
        /*00f0*/ 	.word	0x00005aa0


	//   ....[2]....
        /*00f4*/ 	.word	0x000062e0


	//   ....[3]....
        /*00f8*/ 	.word	0x00006f90


	//----- nvinfo : EIATTR_MBARRIER_INSTR_OFFSETS
	.align		4
.L_45:
        /*00fc*/ 	.byte	0x04, 0x39
        /*00fe*/ 	.short	(.L_47 - .L_46)


	//   ....[0]....
.L_46:
        /*0100*/ 	.word	0x000005f0
        /*0104*/ 	.word	0x000000ff
        /*0108*/ 	.word	0x00000000
        /*010c*/ 	.short	0x0100
        /*010e*/ 	.byte	0x08
	.zero		1


	//   ....[1]....
        /*0110*/ 	.word	0x00000600
        /*0114*/ 	.word	0x000000ff
        /*0118*/ 	.word	0x00000028
        /*011c*/ 	.short	0x0100
        /*011e*/ 	.byte	0x08
	.zero		1


	//   ....[2]....
        /*0120*/ 	.word	0x00000610
        /*0124*/ 	.word	0x000000ff
        /*0128*/ 	.word	0x00000008
        /*012c*/ 	.short	0x0100
        /*012e*/ 	.byte	0x08
	.zero		1


	//   ....[3]....
        /*0130*/ 	.word	0x00000620
        /*0134*/ 	.word	0x000000ff
        /*0138*/ 	.word	0x00000030
        /*013c*/ 	.short	0x0100
        /*013e*/ 	.byte	0x08
	.zero		1


	//   ....[4]....
        /*0140*/ 	.word	0x00000630
        /*0144*/ 	.word	0x000000ff
        /*0148*/ 	.word	0x00000010
        /*014c*/ 	.short	0x0100
        /*014e*/ 	.byte	0x08
	.zero		1


	//   ....[5]....
        /*0150*/ 	.word	0x00000640
        /*0154*/ 	.word	0x000000ff
        /*0158*/ 	.word	0x00000038
        /*015c*/ 	.short	0x0100
        /*015e*/ 	.byte	0x08
	.zero		1


	//   ....[6]....
        /*0160*/ 	.word	0x00000650
        /*0164*/ 	.word	0x000000ff
        /*0168*/ 	.word	0x00000018
        /*016c*/ 	.short	0x0100
        /*016e*/ 	.byte	0x08
	.zero		1


	//   ....[7]....
        /*0170*/ 	.word	0x00000660
        /*0174*/ 	.word	0x000000ff
        /*0178*/ 	.word	0x00000040
        /*017c*/ 	.short	0x0100
        /*017e*/ 	.byte	0x08
	.zero		1


	//   ....[8]....
        /*0180*/ 	.word	0x00000670
        /*0184*/ 	.word	0x000000ff
        /*0188*/ 	.word	0x00000020
        /*018c*/ 	.short	0x0100
        /*018e*/ 	.byte	0x08
	.zero		1


	//   ....[9]....
        /*0190*/ 	.word	0x00000680
        /*0194*/ 	.word	0x000000ff
        /*0198*/ 	.word	0x00000048
        /*019c*/ 	.short	0x0100
        /*019e*/ 	.byte	0x08
	.zero		1


	//   ....[10]....
        /*01a0*/ 	.word	0x000007a0
        /*01a4*/ 	.word	0x000000ff
        /*01a8*/ 	.word	0x00000050
        /*01ac*/ 	.short	0x0100
        /*01ae*/ 	.byte	0x09
	.zero		1


	//   ....[11]....
        /*01b0*/ 	.word	0x000007b0
        /*01b4*/ 	.word	0x000000ff
        /*01b8*/ 	.word	0x00000068
        /*01bc*/ 	.short	0x0100
        /*01be*/ 	.byte	0x09
	.zero		1


	//   ....[12]....
        /*01c0*/ 	.word	0x000007c0
        /*01c4*/ 	.word	0x000000ff
        /*01c8*/ 	.word	0x00000058
        /*01cc*/ 	.short	0x0100
        /*01ce*/ 	.byte	0x09
	.zero		1


	//   ....[13]....
        /*01d0*/ 	.word	0x000007d0
        /*01d4*/ 	.word	0x000000ff
        /*01d8*/ 	.word	0x00000070
        /*01dc*/ 	.short	0x0100
        /*01de*/ 	.byte	0x09
	.zero		1


	//   ....[14]....
        /*01e0*/ 	.word	0x000007e0
        /*01e4*/ 	.word	0x000000ff
        /*01e8*/ 	.word	0x00000060
        /*01ec*/ 	.short	0x0100
        /*01ee*/ 	.byte	0x09
	.zero		1


	//   ....[15]....
        /*01f0*/ 	.word	0x000007f0
        /*01f4*/ 	.word	0x000000ff
        /*01f8*/ 	.word	0x00000078
        /*01fc*/ 	.short	0x0100
        /*01fe*/ 	.byte	0x09
	.zero		1


	//   ....[16]....
        /*0200*/ 	.word	0x000008d0
        /*0204*/ 	.word	0x000000ff
        /*0208*/ 	.word	0x00000080
        /*020c*/ 	.short	0x0100
        /*020e*/ 	.byte	0x08
	.zero		1


	//   ....[17]....
        /*0210*/ 	.word	0x000008e0
        /*0214*/ 	.word	0x000000ff
        /*0218*/ 	.word	0x00000088
        /*021c*/ 	.short	0x0100
        /*021e*/ 	.byte	0x08
	.zero		1


	//   ....[18]....
        /*0220*/ 	.word	0x00000a10
        /*0224*/ 	.word	0x000000ff
        /*0228*/ 	.word	0x00000090
        /*022c*/ 	.short	0x0100
        /*022e*/ 	.byte	0x08
	.zero		1


	//   ....[19]....
        /*0230*/ 	.word	0x00000a20
        /*0234*/ 	.word	0x000000ff
        /*0238*/ 	.word	0x000000a0
        /*023c*/ 	.short	0x0100
        /*023e*/ 	.byte	0x08
	.zero		1


	//   ....[20]....
        /*0240*/ 	.word	0x00000a30
        /*0244*/ 	.word	0x000000ff
        /*0248*/ 	.word	0x00000098
        /*024c*/ 	.short	0x0100
        /*024e*/ 	.byte	0x08
	.zero		1


	//   ....[21]....
        /*0250*/ 	.word	0x00000a40
        /*0254*/ 	.word	0x000000ff
        /*0258*/ 	.word	0x000000a8
        /*025c*/ 	.short	0x0100
        /*025e*/ 	.byte	0x08
	.zero		1


	//   ....[22]....
        /*0260*/ 	.word	0x00000b60
        /*0264*/ 	.word	0x000000ff
        /*0268*/ 	.word	0x000000b0
        /*026c*/ 	.short	0x0100
        /*026e*/ 	.byte	0x09
	.zero		1


	//   ....[23]....
        /*0270*/ 	.word	0x00000b70
        /*0274*/ 	.word	0x000000ff
        /*0278*/ 	.word	0x000000d0
        /*027c*/ 	.short	0x0100
        /*027e*/ 	.byte	0x09
	.zero		1


	//   ....[24]....
        /*0280*/ 	.word	0x00000b80
        /*0284*/ 	.word	0x000000ff
        /*0288*/ 	.word	0x000000b8
        /*028c*/ 	.short	0x0100
        /*028e*/ 	.byte	0x09
	.zero		1


	//   ....[25]....
        /*0290*/ 	.word	0x00000b90
        /*0294*/ 	.word	0x000000ff
        /*0298*/ 	.word	0x000000d8
        /*029c*/ 	.short	0x0100
        /*029e*/ 	.byte	0x09
	.zero		1


	//   ....[26]....
        /*02a0*/ 	.word	0x00000ba0
        /*02a4*/ 	.word	0x000000ff
        /*02a8*/ 	.word	0x000000c0
        /*02ac*/ 	.short	0x0100
        /*02ae*/ 	.byte	0x09
	.zero		1


	//   ....[27]....
        /*02b0*/ 	.word	0x00000bb0
        /*02b4*/ 	.word	0x000000ff
        /*02b8*/ 	.word	0x000000e0
        /*02bc*/ 	.short	0x0100
        /*02be*/ 	.byte	0x09
	.zero		1


	//   ....[28]....
        /*02c0*/ 	.word	0x00000bc0
        /*02c4*/ 	.word	0x000000ff
        /*02c8*/ 	.word	0x000000c8
        /*02cc*/ 	.short	0x0100
        /*02ce*/ 	.byte	0x09
	.zero		1


	//   ....[29]....
        /*02d0*/ 	.word	0x00000bd0
        /*02d4*/ 	.word	0x000000ff
        /*02d8*/ 	.word	0x000000e8
        /*02dc*/ 	.short	0x0100
        /*02de*/ 	.byte	0x09
	.zero		1


	//   ....[30]....
        /*02e0*/ 	.word	0x00000cc0
        /*02e4*/ 	.word	0x000000ff
        /*02e8*/ 	.word	0x000000f0
        /*02ec*/ 	.short	0x0100
        /*02ee*/ 	.byte	0x08
	.zero		1


	//   ....[31]....
        /*02f0*/ 	.word	0x00000cd0
        /*02f4*/ 	.word	0x000000ff
        /*02f8*/ 	.word	0x00000100
        /*02fc*/ 	.short	0x0100
        /*02fe*/ 	.byte	0x08
	.zero		1


	//   ....[32]....
        /*0300*/ 	.word	0x00000ce0
        /*0304*/ 	.word	0x000000ff
        /*0308*/ 	.word	0x000000f8
        /*030c*/ 	.short	0x0100
        /*030e*/ 	.byte	0x08
	.zero		1


	//   ....[33]....
        /*0310*/ 	.word	0x00000cf0
        /*0314*/ 	.word	0x000000ff
        /*0318*/ 	.word	0x00000108
        /*031c*/ 	.short	0x0100
        /*031e*/ 	.byte	0x08
	.zero		1


	//   ....[34]....
        /*0320*/ 	.word	0x00000de0
        /*0324*/ 	.word	0x000000ff
        /*0328*/ 	.word	0x00000110
        /*032c*/ 	.short	0x0100
        /*032e*/ 	.byte	0x06
	.zero		1


	//   ....[35]....
        /*0330*/ 	.word	0x000017f0
        /*0334*/ 	.word	0x00000002
        /*0338*/ 	.word	0x00000100
        /*033c*/ 	.short	0x010a
        /*033e*/ 	.byte	0xff
	.zero		1


	//   ....[36]....
        /*0340*/ 	.word	0x00001820
        /*0344*/ 	.word	0x00000002
        /*0348*/ 	.word	0x000000f0
        /*034c*/ 	.short	0x0101
        /*034e*/ 	.byte	0xff
	.zero		1


	//   ....[37]....
        /*0350*/ 	.word	0x000018f0
        /*0354*/ 	.word	0x000000ff
        /*0358*/ 	.word	0x00000028
        /*035c*/ 	.short	0x010a
        /*035e*/ 	.byte	0x08
	.zero		1


	//   ....[38]....
        /*0360*/ 	.word	0x000019f0
        /*0364*/ 	.word	0x000000ff
        /*0368*/ 	.word	0x00000028
        /*036c*/ 	.short	0x010a
        /*036e*/ 	.byte	0x21
	.zero		1


	//   ....[39]....
        /*0370*/ 	.word	0x00001ba0
        /*0374*/ 	.word	0x000000ff
        /*0378*/ 	.word	0x00000028
        /*037c*/ 	.short	0x010a
        /*037e*/ 	.byte	0x08
	.zero		1


	//   ....[40]....
        /*0380*/ 	.word	0x00001ca0
        /*0384*/ 	.word	0x000000ff
        /*0388*/ 	.word	0x00000088
        /*038c*/ 	.short	0x0101
        /*038e*/ 	.byte	0x04
	.zero		1


	//   ....[41]....
        /*0390*/ 	.word	0x00001cc0
        /*0394*/ 	.word	0x000000ff
        /*0398*/ 	.word	0x00000028
        /*039c*/ 	.short	0x010a
        /*039e*/ 	.byte	0x08
	.zero		1


	//   ....[42]....
        /*03a0*/ 	.word	0x00001d40
        /*03a4*/ 	.word	0x000000ff
        /*03a8*/ 	.word	0x00000028
        /*03ac*/ 	.short	0x010a
        /*03ae*/ 	.byte	0x11
	.zero		1


	//   ....[43]....
        /*03b0*/ 	.word	0x00001ed0
        /*03b4*/ 	.word	0x000000ff
        /*03b8*/ 	.word	0x00000028
        /*03bc*/ 	.short	0x010a
        /*03be*/ 	.byte	0x08
	.zero		1


	//   ....[44]....
        /*03c0*/ 	.word	0x00002020
        /*03c4*/ 	.word	0x00000002
        /*03c8*/ 	.word	0x00000090
        /*03cc*/ 	.short	0x010a
        /*03ce*/ 	.byte	0xff
	.zero		1


	//   ....[45]....
        /*03d0*/ 	.word	0x000020e0
        /*03d4*/ 	.word	0x00000002
        /*03d8*/ 	.word	0x00000000
        /*03dc*/ 	.short	0x0101
        /*03de*/ 	.byte	0xff
	.zero		1


	//   ....[46]....
        /*03e0*/ 	.word	0x00002640
        /*03e4*/ 	.word	0x000000ff
        /*03e8*/ 	.word	0x00000000
        /*03ec*/ 	.short	0x010a
        /*03ee*/ 	.byte	0x05
	.zero		1


	//   ....[47]....
        /*03f0*/ 	.word	0x000026d0
        /*03f4*/ 	.word	0x000000ff
        /*03f8*/ 	.word	0x00000000
        /*03fc*/ 	.short	0x010a
        /*03fe*/ 	.byte	0x05
	.zero		1


	//   ....[48]....
        /*0400*/ 	.word	0x00002760
        /*0404*/ 	.word	0x000000ff
        /*0408*/ 	.word	0x00000000
        /*040c*/ 	.short	0x010a
        /*040e*/ 	.byte	0x05
	.zero		1


	//   ....[49]....
        /*0410*/ 	.word	0x000027f0
        /*0414*/ 	.word	0x000000ff
        /*0418*/ 	.word	0x00000000
        /*041c*/ 	.short	0x010a
        /*041e*/ 	.byte	0x05
	.zero		1


	//   ....[50]....
        /*0420*/ 	.word	0x00002890
        /*0424*/ 	.word	0x00000000
        /*0428*/ 	.word	0x00000000
        /*042c*/ 	.short	0x010a
        /*042e*/ 	.byte	0xff
	.zero		1


	//   ....[51]....
        /*0430*/ 	.word	0x000029c0
        /*0434*/ 	.word	0x00000000
        /*0438*/ 	.word	0x000000f0
        /*043c*/ 	.short	0x010a
        /*043e*/ 	.byte	0xff
	.zero		1


	//   ....[52]....
        /*0440*/ 	.word	0x00002a30
        /*0444*/ 	.word	0x00000000
        /*0448*/ 	.word	0x00000000
        /*044c*/ 	.short	0x0101
        /*044e*/ 	.byte	0xff
	.zero		1


	//   ....[53]....
        /*0450*/ 	.word	0x00002a50
        /*0454*/ 	.word	0x000000ff
        /*0458*/ 	.word	0x000000a0
        /*045c*/ 	.short	0x010a
        /*045e*/ 	.byte	0x05
	.zero		1


	//   ....[54]....
        /*0460*/ 	.word	0x00002b70
        /*0464*/ 	.word	0x00000000
        /*0468*/ 	.word	0x00000090
        /*046c*/ 	.short	0x010a
        /*046e*/ 	.byte	0xff
	.zero		1


	//   ....[55]....
        /*0470*/ 	.word	0x00002c70
        /*0474*/ 	.word	0x00000000
        /*0478*/ 	.word	0x00000000
        /*047c*/ 	.short	0x0101
        /*047e*/ 	.byte	0xff
	.zero		1


	//   ....[56]....
        /*0480*/ 	.word	0x00002d00
        /*0484*/ 	.word	0x000000ff
        /*0488*/ 	.word	0x000000a0
        /*048c*/ 	.short	0x0106
        /*048e*/ 	.byte	0x05
	.zero		1


	//   ....[57]....
        /*0490*/ 	.word	0x00002d20
        /*0494*/ 	.word	0x000000ff
        /*0498*/ 	.word	0x000000a0
        /*049c*/ 	.short	0x010a
        /*049e*/ 	.byte	0x05
	.zero		1


	//   ....[58]....
        /*04a0*/ 	.word	0x00002db0
        /*04a4*/ 	.word	0x000000ff
        /*04a8*/ 	.word	0x000000a0
        /*04ac*/ 	.short	0x0106
        /*04ae*/ 	.byte	0x04
	.zero		1


	//   ....[59]....
        /*04b0*/ 	.word	0x00002df0
        /*04b4*/ 	.word	0x00000000
        /*04b8*/ 	.word	0x000000a0
        /*04bc*/ 	.short	0x010a
        /*04be*/ 	.byte	0xff
	.zero		1


	//   ....[60]....
        /*04c0*/ 	.word	0x00003030
        /*04c4*/ 	.word	0x000000ff
        /*04c8*/ 	.word	0x00000008
        /*04cc*/ 	.short	0x010a
        /*04ce*/ 	.byte	0x06
	.zero		1


	//   ....[61]....
        /*04d0*/ 	.word	0x00003050
        /*04d4*/ 	.word	0x000000ff
        /*04d8*/ 	.word	0x00000008
        /*04dc*/ 	.short	0x010a
        /*04de*/ 	.byte	0x06
	.zero		1


	//   ....[62]....
        /*04e0*/ 	.word	0x000031e0
        /*04e4*/ 	.word	0x000000ff
        /*04e8*/ 	.word	0x00000008
        /*04ec*/ 	.short	0x010a
        /*04ee*/ 	.byte	0x06
	.zero		1


	//   ....[63]....
        /*04f0*/ 	.word	0x00003200
        /*04f4*/ 	.word	0x000000ff
        /*04f8*/ 	.word	0x00000008
        /*04fc*/ 	.short	0x010a
        /*04fe*/ 	.byte	0x06
	.zero		1


	//   ....[64]....
        /*0500*/ 	.word	0x000032c0
        /*0504*/ 	.word	0x000000ff
        /*0508*/ 	.word	0x00000000
        /*050c*/ 	.short	0x0101
        /*050e*/ 	.byte	0x07
	.zero		1


	//   ....[65]....
        /*0510*/ 	.word	0x00003600
        /*0514*/ 	.word	0x00000000
        /*0518*/ 	.word	0x00000090
        /*051c*/ 	.short	0x010a
        /*051e*/ 	.byte	0xff
	.zero		1


	//   ....[66]....
        /*0520*/ 	.word	0x000036c0
        /*0524*/ 	.word	0x00000000
        /*0528*/ 	.word	0x00000000
        /*052c*/ 	.short	0x0101
        /*052e*/ 	.byte	0xff
	.zero		1


	//   ....[67]....
        /*0530*/ 	.word	0x00003780
        /*0534*/ 	.word	0x000000ff
        /*0538*/ 	.word	0x00000000
        /*053c*/ 	.short	0x010a
        /*053e*/ 	.byte	0x08
	.zero		1


	//   ....[68]....
        /*0540*/ 	.word	0x00003790
        /*0544*/ 	.word	0x000000ff
        /*0548*/ 	.word	0x000000d0
        /*054c*/ 	.short	0x010a
        /*054e*/ 	.byte	0x09
	.zero		1


	//   ....[69]....
        /*0550*/ 	.word	0x00003840
        /*0554*/ 	.word	0x000000ff
        /*0558*/ 	.word	0x00000000
        /*055c*/ 	.short	0x010a
        /*055e*/ 	.byte	0x08
	.zero		1


	//   ....[70]....
        /*0560*/ 	.word	0x00003970
        /*0564*/ 	.word	0x000000ff
        /*0568*/ 	.word	0x00000000
        /*056c*/ 	.short	0x010a
        /*056e*/ 	.byte	0x1e
	.zero		1


	//   ....[71]....
        /*0570*/ 	.word	0x00003c70
        /*0574*/ 	.word	0x000000ff
        /*0578*/ 	.word	0x00000000
        /*057c*/ 	.short	0x010a
        /*057e*/ 	.byte	0x08
	.zero		1


	//   ....[72]....
        /*0580*/ 	.word	0x00003d00
        /*0584*/ 	.word	0x000000ff
        /*0588*/ 	.word	0x00000000
        /*058c*/ 	.short	0x010a
        /*058e*/ 	.byte	0x08
	.zero		1


	//   ....[73]....
        /*0590*/ 	.word	0x00003d90
        /*0594*/ 	.word	0x000000ff
        /*0598*/ 	.word	0x00000000
        /*059c*/ 	.short	0x010a
        /*059e*/ 	.byte	0x08
	.zero		1


	//   ....[74]....
        /*05a0*/ 	.word	0x00003e30
        /*05a4*/ 	.word	0x00000000
        /*05a8*/ 	.word	0x00000000
        /*05ac*/ 	.short	0x010a
        /*05ae*/ 	.byte	0xff
	.zero		1


	//   ....[75]....
        /*05b0*/ 	.word	0x00003e70
        /*05b4*/ 	.word	0x00000000
        /*05b8*/ 	.word	0x00000000
        /*05bc*/ 	.short	0x010a
        /*05be*/ 	.byte	0xff
	.zero		1


	//   ....[76]....
        /*05c0*/ 	.word	0x00003ee0
        /*05c4*/ 	.word	0x000000ff
        /*05c8*/ 	.word	0x00000000
        /*05cc*/ 	.short	0x0101
        /*05ce*/ 	.byte	0x05
	.zero		1


	//   ....[77]....
        /*05d0*/ 	.word	0x00003f20
        /*05d4*/ 	.word	0x000000ff
        /*05d8*/ 	.word	0x00000110
        /*05dc*/ 	.short	0x010a
        /*05de*/ 	.byte	0x07
	.zero		1


	//   ....[78]....
        /*05e0*/ 	.word	0x00003f70
        /*05e4*/ 	.word	0x000000ff
        /*05e8*/ 	.word	0x00000000
        /*05ec*/ 	.short	0x0101
        /*05ee*/ 	.byte	0x05
	.zero		1


	//   ....[79]....
        /*05f0*/ 	.word	0x00004380
        /*05f4*/ 	.word	0x00000000
        /*05f8*/ 	.word	0x00000090
        /*05fc*/ 	.short	0x010a
        /*05fe*/ 	.byte	0xff
	.zero		1


	//   ....[80]....
        /*0600*/ 	.word	0x00004440
        /*0604*/ 	.word	0x00000000
        /*0608*/ 	.word	0x00000000
        /*060c*/ 	.short	0x0101
        /*060e*/ 	.byte	0xff
	.zero		1


	//   ....[81]....
        /*0610*/ 	.word	0x00004760
        /*0614*/ 	.word	0x000000ff
        /*0618*/ 	.word	0x00000088
        /*061c*/ 	.short	0x010a
        /*061e*/ 	.byte	0x06
	.zero		1


	//   ....[82]....
        /*0620*/ 	.word	0x00004980
        /*0624*/ 	.word	0x000000ff
        /*0628*/ 	.word	0x00000068
        /*062c*/ 	.short	0x010a
        /*062e*/ 	.byte	0x0f
	.zero		1


	//   ....[83]....
        /*0630*/ 	.word	0x00004b80
        /*0634*/ 	.word	0x000000ff
        /*0638*/ 	.word	0x00000050
        /*063c*/ 	.short	0x010b
        /*063e*/ 	.byte	0x0f
	.zero		1


	//   ....[84]....
        /*0640*/ 	.word	0x00004bd0
        /*0644*/ 	.word	0x000000ff
        /*0648*/ 	.word	0x00000000
        /*064c*/ 	.short	0x0101
        /*064e*/ 	.byte	0x10
	.zero		1


	//   ....[85]....
        /*0650*/ 	.word	0x00004c10
        /*0654*/ 	.word	0x000000ff
        /*0658*/ 	.word	0x00000068
        /*065c*/ 	.short	0x010a
        /*065e*/ 	.byte	0x0d
	.zero		1


	//   ....[86]....
        /*0660*/ 	.word	0x00004e50
        /*0664*/ 	.word	0x000000ff
        /*0668*/ 	.word	0x00000050
        /*066c*/ 	.short	0x010b
        /*066e*/ 	.byte	0x0d
	.zero		1


	//   ....[87]....
        /*0670*/ 	.word	0x00004ec0
        /*0674*/ 	.word	0x000000ff
        /*0678*/ 	.word	0x00000000
        /*067c*/ 	.short	0x0101
        /*067e*/ 	.byte	0x0f
	.zero		1


	//   ....[88]....
        /*0680*/ 	.word	0x00004f10
        /*0684*/ 	.word	0x000000ff
        /*0688*/ 	.word	0x00000000
        /*068c*/ 	.short	0x010a
        /*068e*/ 	.byte	0x04
	.zero		1


	//   ....[89]....
        /*0690*/ 	.word	0x00004fa0
        /*0694*/ 	.word	0x000000ff
        /*0698*/ 	.word	0x00000000
        /*069c*/ 	.short	0x010a
        /*069e*/ 	.byte	0x04
	.zero		1


	//   ....[90]....
        /*06a0*/ 	.word	0x00005040
        /*06a4*/ 	.word	0x00000000
        /*06a8*/ 	.word	0x00000000
        /*06ac*/ 	.short	0x010a
        /*06ae*/ 	.byte	0xff
	.zero		1


	//   ....[91]....
        /*06b0*/ 	.word	0x00005380
        /*06b4*/ 	.word	0x00000000
        /*06b8*/ 	.word	0x00000090
        /*06bc*/ 	.short	0x010a
        /*06be*/ 	.byte	0xff
	.zero		1


	//   ....[92]....
        /*06c0*/ 	.word	0x00005490
        /*06c4*/ 	.word	0x00000000
        /*06c8*/ 	.word	0x00000000
        /*06cc*/ 	.short	0x0101
        /*06ce*/ 	.byte	0xff
	.zero		1


	//   ....[93]....
        /*06d0*/ 	.word	0x00005f30
        /*06d4*/ 	.word	0x00000000
        /*06d8*/ 	.word	0x00000050
        /*06dc*/ 	.short	0x010a
        /*06de*/ 	.byte	0xff
	.zero		1


	//   ....[94]....
        /*06e0*/ 	.word	0x00005fa0
        /*06e4*/ 	.word	0x0000006a
        /*06e8*/ 	.word	0x000000b0
        /*06ec*/ 	.short	0x010a
        /*06ee*/ 	.byte	0xff
	.zero		1


	//   ....[95]....
        /*06f0*/ 	.word	0x00006090
        /*06f4*/ 	.word	0x00000000
        /*06f8*/ 	.word	0x00000050
        /*06fc*/ 	.short	0x010a
        /*06fe*/ 	.byte	0xff
	.zero		1


	//   ....[96]....
        /*0700*/ 	.word	0x000061c0
        /*0704*/ 	.word	0x0000006a
        /*0708*/ 	.word	0x000000b0
        /*070c*/ 	.short	0x010a
        /*070e*/ 	.byte	0xff
	.zero		1


	//   ....[97]....
        /*0710*/ 	.word	0x00006cd0
        /*0714*/ 	.word	0x00000000
        /*0718*/ 	.word	0x00000000
        /*071c*/ 	.short	0x0101
        /*071e*/ 	.byte	0xff
	.zero		1


	//   ....[98]....
        /*0720*/ 	.word	0x00006ce0
        /*0724*/ 	.word	0x00000002
        /*0728*/ 	.word	0x00000050
        /*072c*/ 	.short	0x010a
        /*072e*/ 	.byte	0xff
	.zero		1


	//   ....[99]....
        /*0730*/ 	.word	0x00006db0
        /*0734*/ 	.word	0x00000002
        /*0738*/ 	.word	0x00000050
        /*073c*/ 	.short	0x010a
        /*073e*/ 	.byte	0xff
	.zero		1


	//   ....[100]....
        /*0740*/ 	.word	0x00007230
        /*0744*/ 	.word	0x0000006a
        /*0748*/ 	.word	0x00000000
        /*074c*/ 	.short	0x0101
        /*074e*/ 	.byte	0xff
	.zero		1


	//   ....[101]....
        /*0750*/ 	.word	0x00007a40
        /*0754*/ 	.word	0x00000000
        /*0758*/ 	.word	0x00000000
        /*075c*/ 	.short	0x0101
        /*075e*/ 	.byte	0xff
	.zero		1


	//   ....[102]....
        /*0760*/ 	.word	0x00007cb0
        /*0764*/ 	.word	0x000000ff
        /*0768*/ 	.word	0x00000000
        /*076c*/ 	.short	0x0101
        /*076e*/ 	.byte	0x04
	.zero		1


	//   ....[103]....
        /*0770*/ 	.word	0x00007cd0
        /*0774*/ 	.word	0x00000002
        /*0778*/ 	.word	0x00000100
        /*077c*/ 	.short	0x010a
        /*077e*/ 	.byte	0xff
	.zero		1


	//   ....[104]....
        /*0780*/ 	.word	0x00007d30
        /*0784*/ 	.word	0x00000002
        /*0788*/ 	.word	0x00000028
        /*078c*/ 	.short	0x010a
        /*078e*/ 	.byte	0xff
	.zero		1


	//   ....[105]....
        /*0790*/ 	.word	0x00007d90
        /*0794*/ 	.word	0x00000002
        /*0798*/ 	.word	0x00000028
        /*079c*/ 	.short	0x010a
        /*079e*/ 	.byte	0xff
	.zero		1


	//   ....[106]....
        /*07a0*/ 	.word	0x00007de0
        /*07a4*/ 	.word	0x00000002
        /*07a8*/ 	.word	0x00000090
        /*07ac*/ 	.short	0x010a
        /*07ae*/ 	.byte	0xff
	.zero		1


	//   ....[107]....
        /*07b0*/ 	.word	0x00007e40
        /*07b4*/ 	.word	0x00000000
        /*07b8*/ 	.word	0x00000000
        /*07bc*/ 	.short	0x010a
        /*07be*/ 	.byte	0xff
	.zero		1


	//   ....[108]....
        /*07c0*/ 	.word	0x00007ea0
        /*07c4*/ 	.word	0x00000000
        /*07c8*/ 	.word	0x00000000
        /*07cc*/ 	.short	0x010a
        /*07ce*/ 	.byte	0xff
	.zero		1


	//   ....[109]....
        /*07d0*/ 	.word	0x00007f00
        /*07d4*/ 	.word	0x00000000
        /*07d8*/ 	.word	0x00000000
        /*07dc*/ 	.short	0x010a
        /*07de*/ 	.byte	0xff
	.zero		1


	//   ....[110]....
        /*07e0*/ 	.word	0x00007f60
        /*07e4*/ 	.word	0x00000000
        /*07e8*/ 	.word	0x00000000
        /*07ec*/ 	.short	0x010a
        /*07ee*/ 	.byte	0xff
	.zero		1


	//   ....[111]....
        /*07f0*/ 	.word	0x00007fb0
        /*07f4*/ 	.word	0x00000000
        /*07f8*/ 	.word	0x000000f0
        /*07fc*/ 	.short	0x010a
        /*07fe*/ 	.byte	0xff
	.zero		1


	//   ....[112]....
        /*0800*/ 	.word	0x00008010
        /*0804*/ 	.word	0x00000000
        /*0808*/ 	.word	0x000000a0
        /*080c*/ 	.short	0x010a
        /*080e*/ 	.byte	0xff
	.zero		1


	//   ....[113]....
        /*0810*/ 	.word	0x00008060
        /*0814*/ 	.word	0x00000000
        /*0818*/ 	.word	0x00000090
        /*081c*/ 	.short	0x010a
        /*081e*/ 	.byte	0xff
	.zero		1


	//   ....[114]....
        /*0820*/ 	.word	0x000080c0
        /*0824*/ 	.word	0x00000000
        /*0828*/ 	.word	0x000000a0
        /*082c*/ 	.short	0x010a
        /*082e*/ 	.byte	0xff
	.zero		1


	//   ....[115]....
        /*0830*/ 	.word	0x00008120
        /*0834*/ 	.word	0x00000004
        /*0838*/ 	.word	0x00000008
        /*083c*/ 	.short	0x010a
        /*083e*/ 	.byte	0xff
	.zero		1


	//   ....[116]....
        /*0840*/ 	.word	0x00008200
        /*0844*/ 	.word	0x00000002
        /*0848*/ 	.word	0x00000008
        /*084c*/ 	.short	0x010a
        /*084e*/ 	.byte	0xff
	.zero		1


	//   ....[117]....
        /*0850*/ 	.word	0x00008250
        /*0854*/ 	.word	0x00000000
        /*0858*/ 	.word	0x00000090
        /*085c*/ 	.short	0x010a
        /*085e*/ 	.byte	0xff
	.zero		1


	//   ....[118]....
        /*0860*/ 	.word	0x000082b0
        /*0864*/ 	.word	0x00000000
        /*0868*/ 	.word	0x000000d0
        /*086c*/ 	.short	0x010a
        /*086e*/ 	.byte	0xff
	.zero		1


	//   ....[119]....
        /*0870*/ 	.word	0x00008310
        /*0874*/ 	.word	0x00000000
        /*0878*/ 	.word	0x00000000
        /*087c*/ 	.short	0x010a
        /*087e*/ 	.byte	0xff
	.zero		1


	//   ....[120]....
        /*0880*/ 	.word	0x00008370
        /*0884*/ 	.word	0x00000000
        /*0888*/ 	.word	0x00000000
        /*088c*/ 	.short	0x010a
        /*088e*/ 	.byte	0xff
	.zero		1


	//   ....[121]....
        /*0890*/ 	.word	0x000083d0
        /*0894*/ 	.word	0x00000000
        /*0898*/ 	.word	0x00000000
        /*089c*/ 	.short	0x010a
        /*089e*/ 	.byte	0xff
	.zero		1


	//   ....[122]....
        /*08a0*/ 	.word	0x00008430
        /*08a4*/ 	.word	0x00000000
        /*08a8*/ 	.word	0x00000000
        /*08ac*/ 	.short	0x010a
        /*08ae*/ 	.byte	0xff
	.zero		1


	//   ....[123]....
        /*08b0*/ 	.word	0x00008490
        /*08b4*/ 	.word	0x00000000
        /*08b8*/ 	.word	0x00000110
        /*08bc*/ 	.short	0x010a
        /*08be*/ 	.byte	0xff
	.zero		1


	//   ....[124]....
        /*08c0*/ 	.word	0x000084e0
        /*08c4*/ 	.word	0x00000000
        /*08c8*/ 	.word	0x00000090
        /*08cc*/ 	.short	0x010a
        /*08ce*/ 	.byte	0xff
	.zero		1


	//   ....[125]....
        /*08d0*/ 	.word	0x00008540
        /*08d4*/ 	.word	0x00000000
        /*08d8*/ 	.word	0x00000088
        /*08dc*/ 	.short	0x010a
        /*08de*/ 	.byte	0xff
	.zero		1


	//   ....[126]....
        /*08e0*/ 	.word	0x000085a0
        /*08e4*/ 	.word	0x00000000
        /*08e8*/ 	.word	0x00000068
        /*08ec*/ 	.short	0x010a
        /*08ee*/ 	.byte	0xff
	.zero		1


	//   ....[127]....
        /*08f0*/ 	.word	0x00008600
        /*08f4*/ 	.word	0x00000000
        /*08f8*/ 	.word	0x00000068
        /*08fc*/ 	.short	0x010a
        /*08fe*/ 	.byte	0xff
	.zero		1


	//   ....[128]....
        /*0900*/ 	.word	0x00008660
        /*0904*/ 	.word	0x00000000
        /*0908*/ 	.word	0x00000000
        /*090c*/ 	.short	0x010a
        /*090e*/ 	.byte	0xff
	.zero		1


	//   ....[129]....
        /*0910*/ 	.word	0x000086c0
        /*0914*/ 	.word	0x00000000
        /*0918*/ 	.word	0x00000000
        /*091c*/ 	.short	0x010a
        /*091e*/ 	.byte	0xff
	.zero		1


	//   ....[130]....
        /*0920*/ 	.word	0x00008710
        /*0924*/ 	.word	0x00000000
        /*0928*/ 	.word	0x00000090
        /*092c*/ 	.short	0x010a
        /*092e*/ 	.byte	0xff
	.zero		1


	//   ....[131]....
        /*0930*/ 	.word	0x00008760
        /*0934*/ 	.word	0x00000000
        /*0938*/ 	.word	0x00000050
        /*093c*/ 	.short	0x010a
        /*093e*/ 	.byte	0xff
	.zero		1


	//   ....[132]....
        /*0940*/ 	.word	0x000087b0
        /*0944*/ 	.word	0x0000006a
        /*0948*/ 	.word	0x000000b0
        /*094c*/ 	.short	0x010a
        /*094e*/ 	.byte	0xff
	.zero		1


	//   ....[133]....
        /*0950*/ 	.word	0x00008800
        /*0954*/ 	.word	0x00000002
        /*0958*/ 	.word	0x00000050
        /*095c*/ 	.short	0x010a
        /*095e*/ 	.byte	0xff
	.zero		1


	//----- nvinfo : EIATTR_NUM_MBARRIERS
	.align		4
.L_47:
        /*0960*/ 	.byte	0x03, 0x38
        /*0962*/ 	.short	0x0023


	//----- nvinfo : EIATTR_EXIT_INSTR_OFFSETS
	.align		4
        /*0964*/ 	.byte	0x04, 0x1c
        /*0966*/ 	.short	(.L_49 - .L_48)


	//   ....[0]....
.L_48:
        /*0968*/ 	.word	0x000028c0


	//   ....[1]....
        /*096c*/ 	.word	0x00002dc0


	//   ....[2]....
        /*0970*/ 	.word	0x00002e20


	//   ....[3]....
        /*0974*/ 	.word	0x000041a0


	//   ....[4]....
        /*0978*/ 	.word	0x00005070


	//   ....[5]....
        /*097c*/ 	.word	0x000050b0


	//   ....[6]....
        /*0980*/ 	.word	0x00007ba0


	//   ....[7]....
        /*0984*/ 	.word	0x00007c20


	//   ....[8]....
        /*0988*/ 	.word	0x00007c50


	//   ....[9]....
        /*098c*/ 	.word	0x00007cc0


	//----- nvinfo : EIATTR_MAX_THREADS
	.align		4
.L_49:
        /*0990*/ 	.byte	0x04, 0x05
        /*0992*/ 	.short	(.L_51 - .L_50)
.L_50:
        /*0994*/ 	.word	0x00000100
        /*0998*/ 	.word	0x00000001
        /*099c*/ 	.word	0x00000001


	//----- nvinfo : EIATTR_CRS_STACK_SIZE
	.align		4
.L_51:
        /*09a0*/ 	.byte	0x04, 0x1e
        /*09a2*/ 	.short	(.L_53 - .L_52)
.L_52:
        /*09a4*/ 	.word	0x00000000


	//----- nvinfo : EIATTR_CBANK_PARAM_SIZE
	.align		4
.L_53:
        /*09a8*/ 	.byte	0x03, 0x19
        /*09aa*/ 	.short	0x0800


	//----- nvinfo : EIATTR_PARAM_CBANK
	.align		4
        /*09ac*/ 	.byte	0x04, 0x0a
        /*09ae*/ 	.short	(.L_55 - .L_54)
	.align		4
.L_54:
        /*09b0*/ 	.word	index@(.nv.constant0._ZN7cutlass13device_kernelINS_4gemm6kernel13GemmUniversalIN4cute5tupleIJiiiiEEENS1_10collective13CollectiveMmaINS1_35MainloopSm100TmaUmmaWarpSpecializedILi5ELi2ELi4ENS5_IJNS4_1CILi2EEENSA_ILi1EEESC_EEEEENS5_IJNSA_ILi256EEENSA_ILi64EEESG_EEENS_10bfloat16_tENS5_IJlSC_lEEESI_SJ_NS4_8TiledMMAINS4_8MMA_AtomIJNS4_26SM100_MMA_F16BF16_2x1SM_SSISI_SI_fLi256ELi64ELNS4_4UMMA5MajorE0ELSO_0ELNSN_7ScaleInE0ELSP_0EEEEEENS4_6LayoutINS5_IJSC_SC_SC_EEENS5_IJNSA_ILi0EEESU_SU_EEEEENS5_IJNS4_10UnderscoreESX_SX_EEEEENS4_18SM100_TMA_2SM_LOADENS4_14ComposedLayoutINS4_7SwizzleILi3ELi4ELi3EEENS4_18smem_ptr_flag_bitsILi16EEENSS_INS5_IJNSA_ILi8EEESG_EEENS5_IJSG_SC_EEEEEEEvNS4_8identityES10_S1A_vS1B_EENS_8epilogue10collective18CollectiveEpilogueINS1D_23Sm100TmaWarpSpecializedILi3ELi2ELi32ELb1ELb0EEEJNS5_IJNSA_ILi128EEESG_SG_EEENS5_IJNSS_IS1I_SC_EENSS_INSA_ILi32EEESC_EEEEESI_SJ_SI_SJ_NS1D_6fusion15FusionCallbacksIS1H_NS1O_17LinearCombinationISI_fSI_fLNS_15FloatRoundStyleE2EEES1J_S1N_JEEENS4_5SM1004TMEM4LOAD26SM100_TMEM_LOAD_32dp32b32xENS4_13SM90_TMA_LOADENS11_INS12_ILi2ELi4ELi3EEES15_NSS_INS5_IJS16_S1L_EEENS5_IJS1L_SC_EEEEEEENS4_39AutoVectorizingCopyWithAssumedAlignmentILi128EEENS4_14SM90_TMA_STOREES23_S25_S25_EEEvvEEEEvNT_6ParamsE)
        /*09b4*/ 	.short	0x0380
        /*09b6*/ 	.short	0x0800


	//----- nvinfo : EIATTR_SW_WAR
	.align		4
.L_55:
        /*09b8*/ 	.byte	0x04, 0x36
        /*09ba*/ 	.short	(.L_57 - .L_56)
.L_56:
        /*09bc*/ 	.word	0x00000008
.L_57:


//--------------------- .nv.callgraph             --------------------------
	.section	.nv.callgraph,"",@"SHT_CUDA_CALLGRAPH"
	.align	4
	.sectionentsize	8
	.align		4
        /*0000*/ 	.word	0x00000000
	.align		4
        /*0004*/ 	.word	0xffffffff
	.align		4
        /*0008*/ 	.word	index@(_ZN7cutlass13device_kernelINS_4gemm6kernel13GemmUniversalIN4cute5tupleIJiiiiEEENS1_10collective13CollectiveMmaINS1_35MainloopSm100TmaUmmaWarpSpecializedILi5ELi2ELi4ENS5_IJNS4_1CILi2EEENSA_ILi1EEESC_EEEEENS5_IJNSA_ILi256EEENSA_ILi64EEESG_EEENS_10bfloat16_tENS5_IJlSC_lEEESI_SJ_NS4_8TiledMMAINS4_8MMA_AtomIJNS4_26SM100_MMA_F16BF16_2x1SM_SSISI_SI_fLi256ELi64ELNS4_4UMMA5MajorE0ELSO_0ELNSN_7ScaleInE0ELSP_0EEEEEENS4_6LayoutINS5_IJSC_SC_SC_EEENS5_IJNSA_ILi0EEESU_SU_EEEEENS5_IJNS4_10UnderscoreESX_SX_EEEEENS4_18SM100_TMA_2SM_LOADENS4_14ComposedLayoutINS4_7SwizzleILi3ELi4ELi3EEENS4_18smem_ptr_flag_bitsILi16EEENSS_INS5_IJNSA_ILi8EEESG_EEENS5_IJSG_SC_EEEEEEEvNS4_8identityES10_S1A_vS1B_EENS_8epilogue10collective18CollectiveEpilogueINS1D_23Sm100TmaWarpSpecializedILi3ELi2ELi32ELb1ELb0EEEJNS5_IJNSA_ILi128EEESG_SG_EEENS5_IJNSS_IS1I_SC_EENSS_INSA_ILi32EEESC_EEEEESI_SJ_SI_SJ_NS1D_6fusion15FusionCallbacksIS1H_NS1O_17LinearCombinationISI_fSI_fLNS_15FloatRoundStyleE2EEES1J_S1N_JEEENS4_5SM1004TMEM4LOAD26SM100_TMEM_LOAD_32dp32b32xENS4_13SM90_TMA_LOADENS11_INS12_ILi2ELi4ELi3EEES15_NSS_INS5_IJS16_S1L_EEENS5_IJS1L_SC_EEEEEEENS4_39AutoVectorizingCopyWithAssumedAlignmentILi128EEENS4_14SM90_TMA_STOREES23_S25_S25_EEEvvEEEEvNT_6ParamsE)
	.align		4
        /*000c*/ 	.word	index@(__assertfail)
	.align		4
        /*0010*/ 	.word	0x00000000
	.align		4
        /*0014*/ 	.word	0xfffffffe
	.align		4
        /*0018*/ 	.word	0x00000000
	.align		4
        /*001c*/ 	.word	0xfffffffd
	.align		4
        /*0020*/ 	.word	0x00000000
	.align		4
        /*0024*/ 	.word	0xfffffffc


//--------------------- .nv.constant4             --------------------------
	.section	.nv.constant4,"a",@progbits
	.align	8
	.align		8
.nv.constant4:
        /*0000*/ 	.dword	__assertfail
	.align		8
        /*0008*/ 	.dword	__unnamed_1
	.align		8
        /*0010*/ 	.dword	__unnamed_2
	.align		8
        /*0018*/ 	.dword	_ZN39_INTERNAL_c15933ed_4_k_cu_3c07257a_86754cuda3std3__45__cpo5beginE
	.align		8
        /*0020*/ 	.dword	_ZN39_INTERNAL_c15933ed_4_k_cu_3c07257a_86754cuda3std3__45__cpo3endE
	.align		8
        /*0028*/ 	.dword	_ZN39_INTERNAL_c15933ed_4_k_cu_3c07257a_86754cuda3std3__45__cpo6cbeginE
	.align		8
        /*0030*/ 	.dword	_ZN39_INTERNAL_c15933ed_4_k_cu_3c07257a_86754cuda3std3__45__cpo4cendE
	.align		8
        /*0038*/ 	.dword	_ZN39_INTERNAL_c15933ed_4_k_cu_3c07257a_86754cuda3std3__441_GLOBAL__N__c15933ed_4_k_cu_3c07257a_86756ignoreE
	.align		8
        /*0040*/ 	.dword	_ZN39_INTERNAL_c15933ed_4_k_cu_3c07257a_86754cuda3std3__419piecewise_constructE
	.align		8
        /*0048*/ 	.dword	_ZN39_INTERNAL_c15933ed_4_k_cu_3c07257a_86754cuda3std3__48in_placeE
	.align		8
        /*0050*/ 	.dword	_ZN39_INTERNAL_c15933ed_4_k_cu_3c07257a_86754cuda3std6ranges3__45__cpo4swapE
	.align		8
        /*0058*/ 	.dword	_ZN39_INTERNAL_c15933ed_4_k_cu_3c07257a_86754cuda3std6ranges3__45__cpo9iter_moveE
	.align		8
        /*0060*/ 	.dword	_ZN39_INTERNAL_c15933ed_4_k_cu_3c07257a_86754cute7productE
	.align		8
        /*0068*/ 	.dword	_ZN39_INTERNAL_c15933ed_4_k_cu_3c07257a_86754cute1_E
	.align		8
        /*0070*/ 	.dword	$str$25
	.align		8
        /*0078*/ 	.dword	$str$26
	.align		8
        /*0080*/ 	.dword	$str$27
	.align		8
        /*0088*/ 	.dword	$str$28


//--------------------- .text._ZN7cutlass13device_kernelINS_4gemm6kernel13GemmUniversalIN4cute5tupleIJiiiiEEENS1_10collective13CollectiveMmaINS1_35MainloopSm100TmaUmmaWarpSpecializedILi5ELi2ELi4ENS5_IJNS4_1CILi2EEENSA_ILi1EEESC_EEEEENS5_IJNSA_ILi256EEENSA_ILi64EEESG_EEENS_10bfloat16_tENS5_IJlSC_lEEESI_SJ_NS4_8TiledMMAINS4_8MMA_AtomIJNS4_26SM100_MMA_F16BF16_2x1SM_SSISI_SI_fLi256ELi64ELNS4_4UMMA5MajorE0ELSO_0ELNSN_7ScaleInE0ELSP_0EEEEEENS4_6LayoutINS5_IJSC_SC_SC_EEENS5_IJNSA_ILi0EEESU_SU_EEEEENS5_IJNS4_10UnderscoreESX_SX_EEEEENS4_18SM100_TMA_2SM_LOADENS4_14ComposedLayoutINS4_7SwizzleILi3ELi4ELi3EEENS4_18smem_ptr_flag_bitsILi16EEENSS_INS5_IJNSA_ILi8EEESG_EEENS5_IJSG_SC_EEEEEEEvNS4_8identityES10_S1A_vS1B_EENS_8epilogue10collective18CollectiveEpilogueINS1D_23Sm100TmaWarpSpecializedILi3ELi2ELi32ELb1ELb0EEEJNS5_IJNSA_ILi128EEESG_SG_EEENS5_IJNSS_IS1I_SC_EENSS_INSA_ILi32EEESC_EEEEESI_SJ_SI_SJ_NS1D_6fusion15FusionCallbacksIS1H_NS1O_17LinearCombinationISI_fSI_fLNS_15FloatRoundStyleE2EEES1J_S1N_JEEENS4_5SM1004TMEM4LOAD26SM100_TMEM_LOAD_32dp32b32xENS4_13SM90_TMA_LOADENS11_INS12_ILi2ELi4ELi3EEES15_NSS_INS5_IJS16_S1L_EEENS5_IJS1L_SC_EEEEEEENS4_39AutoVectorizingCopyWithAssumedAlignmentILi128EEENS4_14SM90_TMA_STOREES23_S25_S25_EEEvvEEEEvNT_6ParamsE --------------------------
	.section	.text._ZN7cutlass13device_kernelINS_4gemm6kernel13GemmUniversalIN4cute5tupleIJiiiiEEENS1_10collective13CollectiveMmaINS1_35MainloopSm100TmaUmmaWarpSpecializedILi5ELi2ELi4ENS5_IJNS4_1CILi2EEENSA_ILi1EEESC_EEEEENS5_IJNSA_ILi256EEENSA_ILi64EEESG_EEENS_10bfloat16_tENS5_IJlSC_lEEESI_SJ_NS4_8TiledMMAINS4_8MMA_AtomIJNS4_26SM100_MMA_F16BF16_2x1SM_SSISI_SI_fLi256ELi64ELNS4_4UMMA5MajorE0ELSO_0ELNSN_7ScaleInE0ELSP_0EEEEEENS4_6LayoutINS5_IJSC_SC_SC_EEENS5_IJNSA_ILi0EEESU_SU_EEEEENS5_IJNS4_10UnderscoreESX_SX_EEEEENS4_18SM100_TMA_2SM_LOADENS4_14ComposedLayoutINS4_7SwizzleILi3ELi4ELi3EEENS4_18smem_ptr_flag_bitsILi16EEENSS_INS5_IJNSA_ILi8EEESG_EEENS5_IJSG_SC_EEEEEEEvNS4_8identityES10_S1A_vS1B_EENS_8epilogue10collective18CollectiveEpilogueINS1D_23Sm100TmaWarpSpecializedILi3ELi2ELi32ELb1ELb0EEEJNS5_IJNSA_ILi128EEESG_SG_EEENS5_IJNSS_IS1I_SC_EENSS_INSA_ILi32EEESC_EEEEESI_SJ_SI_SJ_NS1D_6fusion15FusionCallbacksIS1H_NS1O_17LinearCombinationISI_fSI_fLNS_15FloatRoundStyleE2EEES1J_S1N_JEEENS4_5SM1004TMEM4LOAD26SM100_TMEM_LOAD_32dp32b32xENS4_13SM90_TMA_LOADENS11_INS12_ILi2ELi4ELi3EEES15_NSS_INS5_IJS16_S1L_EEENS5_IJS1L_SC_EEEEEEENS4_39AutoVectorizingCopyWithAssumedAlignmentILi128EEENS4_14SM90_TMA_STOREES23_S25_S25_EEEvvEEEEvNT_6ParamsE,"ax",@progbits
	.align	128
.text._ZN7cutlass13device_kernelINS_4gemm6kernel13GemmUniversalIN4cute5tupleIJiiiiEEENS1_10collective13CollectiveMmaINS1_35MainloopSm100TmaUmmaWarpSpecializedILi5ELi2ELi4ENS5_IJNS4_1CILi2EEENSA_ILi1EEESC_EEEEENS5_IJNSA_ILi256EEENSA_ILi64EEESG_EEENS_10bfloat16_tENS5_IJlSC_lEEESI_SJ_NS4_8TiledMMAINS4_8MMA_AtomIJNS4_26SM100_MMA_F16BF16_2x1SM_SSISI_SI_fLi256ELi64ELNS4_4UMMA5MajorE0ELSO_0ELNSN_7ScaleInE0ELSP_0EEEEEENS4_6LayoutINS5_IJSC_SC_SC_EEENS5_IJNSA_ILi0EEESU_SU_EEEEENS5_IJNS4_10UnderscoreESX_SX_EEEEENS4_18SM100_TMA_2SM_LOADENS4_14ComposedLayoutINS4_7SwizzleILi3ELi4ELi3EEENS4_18smem_ptr_flag_bitsILi16EEENSS_INS5_IJNSA_ILi8EEESG_EEENS5_IJSG_SC_EEEEEEEvNS4_8identityES10_S1A_vS1B_EENS_8epilogue10collective18CollectiveEpilogueINS1D_23Sm100TmaWarpSpecializedILi3ELi2ELi32ELb1ELb0EEEJNS5_IJNSA_ILi128EEESG_SG_EEENS5_IJNSS_IS1I_SC_EENSS_INSA_ILi32EEESC_EEEEESI_SJ_SI_SJ_NS1D_6fusion15FusionCallbacksIS1H_NS1O_17LinearCombinationISI_fSI_fLNS_15FloatRoundStyleE2EEES1J_S1N_JEEENS4_5SM1004TMEM4LOAD26SM100_TMEM_LOAD_32dp32b32xENS4_13SM90_TMA_LOADENS11_INS12_ILi2ELi4ELi3EEES15_NSS_INS5_IJS16_S1L_EEENS5_IJS1L_SC_EEEEEEENS4_39AutoVectorizingCopyWithAssumedAlignmentILi128EEENS4_14SM90_TMA_STOREES23_S25_S25_EEEvvEEEEvNT_6ParamsE:
        .type           _ZN7cutlass13device_kernelINS_4gemm6kernel13GemmUniversalIN4cute5tupleIJiiiiEEENS1_10collective13CollectiveMmaINS1_35MainloopSm100TmaUmmaWarpSpecializedILi5ELi2ELi4ENS5_IJNS4_1CILi2EEENSA_ILi1EEESC_EEEEENS5_IJNSA_ILi256EEENSA_ILi64EEESG_EEENS_10bfloat16_tENS5_IJlSC_lEEESI_SJ_NS4_8TiledMMAINS4_8MMA_AtomIJNS4_26SM100_MMA_F16BF16_2x1SM_SSISI_SI_fLi256ELi64ELNS4_4UMMA5MajorE0ELSO_0ELNSN_7ScaleInE0ELSP_0EEEEEENS4_6LayoutINS5_IJSC_SC_SC_EEENS5_IJNSA_ILi0EEESU_SU_EEEEENS5_IJNS4_10UnderscoreESX_SX_EEEEENS4_18SM100_TMA_2SM_LOADENS4_14ComposedLayoutINS4_7SwizzleILi3ELi4ELi3EEENS4_18smem_ptr_flag_bitsILi16EEENSS_INS5_IJNSA_ILi8EEESG_EEENS5_IJSG_SC_EEEEEEEvNS4_8identityES10_S1A_vS1B_EENS_8epilogue10collective18CollectiveEpilogueINS1D_23Sm100TmaWarpSpecializedILi3ELi2ELi32ELb1ELb0EEEJNS5_IJNSA_ILi128EEESG_SG_EEENS5_IJNSS_IS1I_SC_EENSS_INSA_ILi32EEESC_EEEEESI_SJ_SI_SJ_NS1D_6fusion15FusionCallbacksIS1H_NS1O_17LinearCombinationISI_fSI_fLNS_15FloatRoundStyleE2EEES1J_S1N_JEEENS4_5SM1004TMEM4LOAD26SM100_TMEM_LOAD_32dp32b32xENS4_13SM90_TMA_LOADENS11_INS12_ILi2ELi4ELi3EEES15_NSS_INS5_IJS16_S1L_EEENS5_IJS1L_SC_EEEEEEENS4_39AutoVectorizingCopyWithAssumedAlignmentILi128EEENS4_14SM90_TMA_STOREES23_S25_S25_EEEvvEEEEvNT_6ParamsE,@function
        .size           _ZN7cutlass13device_kernelINS_4gemm6kernel13GemmUniversalIN4cute5tupleIJiiiiEEENS1_10collective13CollectiveMmaINS1_35MainloopSm100TmaUmmaWarpSpecializedILi5ELi2ELi4ENS5_IJNS4_1CILi2EEENSA_ILi1EEESC_EEEEENS5_IJNSA_ILi256EEENSA_ILi64EEESG_EEENS_10bfloat16_tENS5_IJlSC_lEEESI_SJ_NS4_8TiledMMAINS4_8MMA_AtomIJNS4_26SM100_MMA_F16BF16_2x1SM_SSISI_SI_fLi256ELi64ELNS4_4UMMA5MajorE0ELSO_0ELNSN_7ScaleInE0ELSP_0EEEEEENS4_6LayoutINS5_IJSC_SC_SC_EEENS5_IJNSA_ILi0EEESU_SU_EEEEENS5_IJNS4_10UnderscoreESX_SX_EEEEENS4_18SM100_TMA_2SM_LOADENS4_14ComposedLayoutINS4_7SwizzleILi3ELi4ELi3EEENS4_18smem_ptr_flag_bitsILi16EEENSS_INS5_IJNSA_ILi8EEESG_EEENS5_IJSG_SC_EEEEEEEvNS4_8identityES10_S1A_vS1B_EENS_8epilogue10collective18CollectiveEpilogueINS1D_23Sm100TmaWarpSpecializedILi3ELi2ELi32ELb1ELb0EEEJNS5_IJNSA_ILi128EEESG_SG_EEENS5_IJNSS_IS1I_SC_EENSS_INSA_ILi32EEESC_EEEEESI_SJ_SI_SJ_NS1D_6fusion15FusionCallbacksIS1H_NS1O_17LinearCombinationISI_fSI_fLNS_15FloatRoundStyleE2EEES1J_S1N_JEEENS4_5SM1004TMEM4LOAD26SM100_TMEM_LOAD_32dp32b32xENS4_13SM90_TMA_LOADENS11_INS12_ILi2ELi4ELi3EEES15_NSS_INS5_IJS16_S1L_EEENS5_IJS1L_SC_EEEEEEENS4_39AutoVectorizingCopyWithAssumedAlignmentILi128EEENS4_14SM90_TMA_STOREES23_S25_S25_EEEvvEEEEvNT_6ParamsE,(.L_x_178 - _ZN7cutlass13device_kernelINS_4gemm6kernel13GemmUniversalIN4cute5tupleIJiiiiEEENS1_10collective13CollectiveMmaINS1_35MainloopSm100TmaUmmaWarpSpecializedILi5ELi2ELi4ENS5_IJNS4_1CILi2EEENSA_ILi1EEESC_EEEEENS5_IJNSA_ILi256EEENSA_ILi64EEESG_EEENS_10bfloat16_tENS5_IJlSC_lEEESI_SJ_NS4_8TiledMMAINS4_8MMA_AtomIJNS4_26SM100_MMA_F16BF16_2x1SM_SSISI_SI_fLi256ELi64ELNS4_4UMMA5MajorE0ELSO_0ELNSN_7ScaleInE0ELSP_0EEEEEENS4_6LayoutINS5_IJSC_SC_SC_EEENS5_IJNSA_ILi0EEESU_SU_EEEEENS5_IJNS4_10UnderscoreESX_SX_EEEEENS4_18SM100_TMA_2SM_LOADENS4_14ComposedLayoutINS4_7SwizzleILi3ELi4ELi3EEENS4_18smem_ptr_flag_bitsILi16EEENSS_INS5_IJNSA_ILi8EEESG_EEENS5_IJSG_SC_EEEEEEEvNS4_8identityES10_S1A_vS1B_EENS_8epilogue10collective18CollectiveEpilogueINS1D_23Sm100TmaWarpSpecializedILi3ELi2ELi32ELb1ELb0EEEJNS5_IJNSA_ILi128EEESG_SG_EEENS5_IJNSS_IS1I_SC_EENSS_INSA_ILi32EEESC_EEEEESI_SJ_SI_SJ_NS1D_6fusion15FusionCallbacksIS1H_NS1O_17LinearCombinationISI_fSI_fLNS_15FloatRoundStyleE2EEES1J_S1N_JEEENS4_5SM1004TMEM4LOAD26SM100_TMEM_LOAD_32dp32b32xENS4_13SM90_TMA_LOADENS11_INS12_ILi2ELi4ELi3EEES15_NSS_INS5_IJS16_S1L_EEENS5_IJS1L_SC_EEEEEEENS4_39AutoVectorizingCopyWithAssumedAlignmentILi128EEENS4_14SM90_TMA_STOREES23_S25_S25_EEEvvEEEEvNT_6ParamsE)
        .other          _ZN7cutlass13device_kernelINS_4gemm6kernel13GemmUniversalIN4cute5tupleIJiiiiEEENS1_10collective13CollectiveMmaINS1_35MainloopSm100TmaUmmaWarpSpecializedILi5ELi2ELi4ENS5_IJNS4_1CILi2EEENSA_ILi1EEESC_EEEEENS5_IJNSA_ILi256EEENSA_ILi64EEESG_EEENS_10bfloat16_tENS5_IJlSC_lEEESI_SJ_NS4_8TiledMMAINS4_8MMA_AtomIJNS4_26SM100_MMA_F16BF16_2x1SM_SSISI_SI_fLi256ELi64ELNS4_4UMMA5MajorE0ELSO_0ELNSN_7ScaleInE0ELSP_0EEEEEENS4_6LayoutINS5_IJSC_SC_SC_EEENS5_IJNSA_ILi0EEESU_SU_EEEEENS5_IJNS4_10UnderscoreESX_SX_EEEEENS4_18SM100_TMA_2SM_LOADENS4_14ComposedLayoutINS4_7SwizzleILi3ELi4ELi3EEENS4_18smem_ptr_flag_bitsILi16EEENSS_INS5_IJNSA_ILi8EEESG_EEENS5_IJSG_SC_EEEEEEEvNS4_8identityES10_S1A_vS1B_EENS_8epilogue10collective18CollectiveEpilogueINS1D_23Sm100TmaWarpSpecializedILi3ELi2ELi32ELb1ELb0EEEJNS5_IJNSA_ILi128EEESG_SG_EEENS5_IJNSS_IS1I_SC_EENSS_INSA_ILi32EEESC_EEEEESI_SJ_SI_SJ_NS1D_6fusion15FusionCallbacksIS1H_NS1O_17LinearCombinationISI_fSI_fLNS_15FloatRoundStyleE2EEES1J_S1N_JEEENS4_5SM1004TMEM4LOAD26SM100_TMEM_LOAD_32dp32b32xENS4_13SM90_TMA_LOADENS11_INS12_ILi2ELi4ELi3EEES15_NSS_INS5_IJS16_S1L_EEENS5_IJS1L_SC_EEEEEEENS4_39AutoVectorizingCopyWithAssumedAlignmentILi128EEENS4_14SM90_TMA_STOREES23_S25_S25_EEEvvEEEEvNT_6ParamsE,@"STO_CUDA_ENTRY STV_DEFAULT"
_ZN7cutlass13device_kernelINS_4gemm6kernel13GemmUniversalIN4cute5tupleIJiiiiEEENS1_10collective13CollectiveMmaINS1_35MainloopSm100TmaUmmaWarpSpecializedILi5ELi2ELi4ENS5_IJNS4_1CILi2EEENSA_ILi1EEESC_EEEEENS5_IJNSA_ILi256EEENSA_ILi64EEESG_EEENS_10bfloat16_tENS5_IJlSC_lEEESI_SJ_NS4_8TiledMMAINS4_8MMA_AtomIJNS4_26SM100_MMA_F16BF16_2x1SM_SSISI_SI_fLi256ELi64ELNS4_4UMMA5MajorE0ELSO_0ELNSN_7ScaleInE0ELSP_0EEEEEENS4_6LayoutINS5_IJSC_SC_SC_EEENS5_IJNSA_ILi0EEESU_SU_EEEEENS5_IJNS4_10UnderscoreESX_SX_EEEEENS4_18SM100_TMA_2SM_LOADENS4_14ComposedLayoutINS4_7SwizzleILi3ELi4ELi3EEENS4_18smem_ptr_flag_bitsILi16EEENSS_INS5_IJNSA_ILi8EEESG_EEENS5_IJSG_SC_EEEEEEEvNS4_8identityES10_S1A_vS1B_EENS_8epilogue10collective18CollectiveEpilogueINS1D_23Sm100TmaWarpSpecializedILi3ELi2ELi32ELb1ELb0EEEJNS5_IJNSA_ILi128EEESG_SG_EEENS5_IJNSS_IS1I_SC_EENSS_INSA_ILi32EEESC_EEEEESI_SJ_SI_SJ_NS1D_6fusion15FusionCallbacksIS1H_NS1O_17LinearCombinationISI_fSI_fLNS_15FloatRoundStyleE2EEES1J_S1N_JEEENS4_5SM1004TMEM4LOAD26SM100_TMEM_LOAD_32dp32b32xENS4_13SM90_TMA_LOADENS11_INS12_ILi2ELi4ELi3EEES15_NSS_INS5_IJS16_S1L_EEENS5_IJS1L_SC_EEEEEEENS4_39AutoVectorizingCopyWithAssumedAlignmentILi128EEENS4_14SM90_TMA_STOREES23_S25_S25_EEEvvEEEEvNT_6ParamsE:
[----:B------:R-:W1:Y:S01]  /*0000*/  LDC R1, c[0x0][0x37c] ;  /* 0x0000df00ff017b82 */ /* 0x000e620000000800 */
[----:B------:R-:W2:Y:S01]  /*0010*/  S2R R97, SR_TID.X ;  /* 0x0000000000617919 */ /* 0x000ea20000002100 */
[----:B------:R-:W3:Y:S06]  /*0020*/  LDCU.64 UR6, c[0x0][0x890] ;  /* 0x00011200ff0677ac */ /* 0x000eec0008000a00 */
[----:B------:R-:W4:Y:S01]  /*0030*/  S2UR UR37, SR_CgaCtaId ;  /* 0x00000000002579c3 */ /* 0x000f220000008800 */
[----:B------:R-:W-:Y:S02]  /*0040*/  PRMT R92, RZ, 0x7610, R92 ;  /* 0x00007610ff5c7816 */ /* 0x000fe4000000005c */
[----:B------:R-:W-:Y:S01]  /*0050*/  ELECT P1, URZ, PT ;  /* 0x0000000000ff782f */ /* 0x000fe20003820000 */
[----:B------:R-:W1:Y:S01]  /*0060*/  LDCU.64 UR46, c[0x0][0x358] ;  /* 0x00006b00ff2e77ac */ /* 0x000e620008000a00 */
[----:B---3--:R-:W-:-:S04]  /*0070*/  UISETP.NE.U32.AND UP0, UPT, UR6, URZ, UPT ;  /* 0x000000ff0600728c */ /* 0x008fc8000bf05070 */
[----:B------:R-:W-:Y:S02]  /*0080*/  UISETP.NE.AND.EX UP0, UPT, UR7, URZ, UPT, UP0 ;  /* 0x000000ff0700728c */ /* 0x000fe4000bf05300 */
[----:B----4-:R-:W-:Y:S02]  /*0090*/  ULOP3.LUT UR5, UR37, 0x1, URZ, 0xc0, !UPT ;  /* 0x0000000125057892 */ /* 0x010fe4000f8ec0ff */
[----:B------:R-:W-:Y:S01]  /*00a0*/  ULOP3.LUT UR4, UR37, 0x1, URZ, 0x3c, !UPT ;  /* 0x0000000125047892 */ /* 0x000fe2000f8e3cff */
[----:B--2---:R-:W-:-:S05]  /*00b0*/  SHF.R.U32.HI R96, RZ, 0x5, R97 ;  /* 0x00000005ff607819 */ /* 0x004fca0000011661 */
[----:B------:R-:W2:Y:S02]  /*00c0*/  SHFL.IDX PT, R0, R96, RZ, 0x1f ;  /* 0x00001fff60007589 */ /* 0x000ea400000e0000 */
[----:B--2---:R-:W-:Y:S01]  /*00d0*/  R2UR UR10, R0 ;  /* 0x00000000000a72ca */ /* 0x004fe200000e0000 */
[----:B-1----:R-:W-:-:S14]  /*00e0*/  BRA.U UP0, `(.L_x_0) ;  /* 0x00000001002c7547 */ /* 0x002fdc000b800000 */
[----:B------:R-:W1:Y:S02]  /*00f0*/  LDCU.64 UR8, c[0x0][0x888] ;  /* 0x00011100ff0877ac */ /* 0x000e640008000a00 */
[----:B-1----:R-:W-:-:S04]  /*0100*/  UISETP.NE.U32.AND UP0, UPT, UR8, URZ, UPT ;  /* 0x000000ff0800728c */ /* 0x002fc8000bf05070 */
[----:B------:R-:W-:-:S09]  /*0110*/  UISETP.NE.AND.EX UP0, UPT, UR9, URZ, UPT, UP0 ;  /* 0x000000ff0900728c */ /* 0x000fd2000bf05300 */
[----:B------:R-:W-:Y:S05]  /*0120*/  BRA.U !UP0, `(.L_x_1) ;  /* 0x0000000108107547 */ /* 0x000fea000b800000 */
[----:B------:R-:W1:Y:S02]  /*0130*/  LDC.64 R2, c[0x0][0x888] ;  /* 0x00022200ff027b82 */ /* 0x000e640000000a00 */
[----:B-1----:R1:W5:Y:S01]  /*0140*/  LDG.E R49, desc[UR46][R2.64] ;  /* 0x0000002e02317981 */ /* 0x002362000c1e1900 */
[----:B------:R-:W-:Y:S01]  /*0150*/  HFMA2 R92, -RZ, RZ, 0, 5.9604644775390625e-08 ;  /* 0x00000001ff5c7431 */ /* 0x000fe200000001ff */
[----:B------:R-:W-:Y:S05]  /*0160*/  BRA `(.L_x_0) ;  /* 0x00000000000c7947 */ /* 0x000fea0003800000 */
.L_x_1:
[----:B------:R-:W1:Y:S01]  /*0170*/  LDCU UR8, c[0x0][0x880] ;  /* 0x00011000ff0877ac */ /* 0x000e620008000800 */
[----:B------:R-:W-:Y:S01]  /*0180*/  HFMA2 R92, -RZ, RZ, 0, 5.9604644775390625e-08 ;  /* 0x00000001ff5c7431 */ /* 0x000fe200000001ff */
[----:B-1----:R-:W-:-:S07]  /*0190*/  MOV R49, UR8 ;  /* 0x0000000800317c02 */ /* 0x002fce0008000f00 */
.L_x_0:
[----:B------:R-:W2:Y:S02]  /*01a0*/  LDCU.64 UR8, c[0x0][0x8b0] ;  /* 0x00011600ff0877ac */ /* 0x000ea40008000a00 */
[----:B--2---:R-:W-:-:S04]  /*01b0*/  UISETP.NE.U32.AND UP0, UPT, UR8, URZ, UPT ;  /* 0x000000ff0800728c */ /* 0x004fc8000bf05070 */
[----:B------:R-:W-:-:S09]  /*01c0*/  UISETP.NE.AND.EX UP0, UPT, UR9, URZ, UPT, UP0 ;  /* 0x000000ff0900728c */ /* 0x000fd2000bf05300 */
[----:B------:R-:W-:Y:S05]  /*01d0*/  BRA.U UP0, `(.L_x_2) ;  /* 0x0000000100247547 */ /* 0x000fea000b800000 */
[----:B------:R-:W2:Y:S02]  /*01e0*/  LDCU.64 UR8, c[0x0][0x8a8] ;  /* 0x00011500ff0877ac */ /* 0x000ea40008000a00 */
[----:B--2---:R-:W-:-:S04]  /*01f0*/  UISETP.NE.U32.AND UP0, UPT, UR8, URZ, UPT ;  /* 0x000000ff0800728c */ /* 0x004fc8000bf05070 */
[----:B------:R-:W-:-:S09]  /*0200*/  UISETP.NE.AND.EX UP0, UPT, UR9, URZ, UPT, UP0 ;  /* 0x000000ff0900728c */ /* 0x000fd2000bf05300 */
[----:B------:R-:W-:Y:S05]  /*0210*/  BRA.U !UP0, `(.L_x_3) ;  /* 0x00000001080c7547 */ /* 0x000fea000b800000 */
[----:B-1----:R-:W1:Y:S02]  /*0220*/  LDC.64 R2, c[0x0][0x8a8] ;  /* 0x00022a00ff027b82 */ /* 0x002e640000000a00 */
[----:B-1----:R2:W5:Y:S01]  /*0230*/  LDG.E R47, desc[UR46][R2.64] ;  /* 0x0000002e022f7981 */ /* 0x002562000c1e1900 */
[----:B------:R-:W-:Y:S05]  /*0240*/  BRA `(.L_x_2) ;  /* 0x0000000000087947 */ /* 0x000fea0003800000 */
.L_x_3:
[----:B------:R-:W2:Y:S02]  /*0250*/  LDCU UR8, c[0x0][0x8a0] ;  /* 0x00011400ff0877ac */ /* 0x000ea40008000800 */
[----:B--2---:R-:W-:Y:S02]  /*0260*/  MOV R47, UR8 ;  /* 0x00000008002f7c02 */ /* 0x004fe40008000f00 */
.L_x_2:
[----:B------:R-:W-:Y:S01]  /*0270*/  IMAD.U32 R0, RZ, RZ, UR10 ;  /* 0x0000000aff007e24 */ /* 0x000fe2000f8e00ff */
[----:B------:R-:W-:Y:S04]  /*0280*/  BSSY.RECONVERGENT B0, `(.L_x_4) ;  /* 0x000000c000007945 */ /* 0x000fe80003800200 */
[C---:B------:R-:W-:Y:S02]  /*0290*/  ISETP.NE.OR P2, PT, R0.reuse, 0x1, !P1 ;  /* 0x000000010000780c */ /* 0x040fe40004f45670 */
[----:B------:R-:W-:-:S11]  /*02a0*/  ISETP.NE.OR P0, PT, R0, 0x3, !P1 ;  /* 0x000000030000780c */ /* 0x000fd60004f05670 */
[----:B------:R-:W-:Y:S05]  /*02b0*/  @P2 BRA `(.L_x_5) ;  /* 0x0000000000202947 */ /* 0x000fea0003800000 */
[----:B------:R-:W3:Y:S02]  /*02c0*/  LDCU.64 UR8, c[0x0][0x348] ;  /* 0x00006900ff0877ac */ /* 0x000ee40008000a00 */
[----:B---3--:R-:W-:Y:S02]  /*02d0*/  UIADD3 UR12, UP1, UPT, UR8, 0x80, URZ ;  /* 0x00000080080c7890 */ /* 0x008fe4000ff3e0ff */
[----:B------:R-:W-:Y:S02]  /*02e0*/  UIADD3 UR8, UP0, UPT, UR8, 0x180, URZ ;  /* 0x0000018008087890 */ /* 0x000fe4000ff1e0ff */
[----:B------:R-:W-:Y:S02]  /*02f0*/  UIADD3.X UR13, UPT, UPT, URZ, UR9, URZ, UP1, !UPT ;  /* 0x00000009ff0d7290 */ /* 0x000fe40008ffe4ff */
[----:B------:R-:W-:-:S07]  /*0300*/  UIADD3.X UR9, UPT, UPT, URZ, UR9, URZ, UP0, !UPT ;  /* 0x00000009ff097290 */ /* 0x000fce00087fe4ff */
[----:B------:R3:W-:Y:S02]  /*0310*/  UTMACCTL.PF [UR12] ;  /* 0x000000000c0079b9 */ /* 0x0007e40008040000 */
[----:B------:R3:W-:Y:S02]  /*0320*/  UTMACCTL.PF [UR8] ;  /* 0x00000000080079b9 */ /* 0x0007e40008040000 */
[----:B---3--:R-:W-:Y:S01]  /*0330*/  NOP ;  /* 0x0000000000007918 */ /* 0x008fe20000000000 */
.L_x_5:
[----:B------:R-:W-:Y:S05]  /*0340*/  BSYNC.RECONVERGENT B0 ;  /* 0x0000000000007941 */ /* 0x000fea0003800200 */
.L_x_4:
[----:B------:R-:W-:Y:S04]  /*0350*/  BSSY.RECONVERGENT B0, `(.L_x_6) ;  /* 0x000000a000007945 */ /* 0x000fe80003800200 */
        /* <DEDUP_REMOVED lines=9> */
.L_x_7:
[----:B------:R-:W-:Y:S05]  /*03f0*/  BSYNC.RECONVERGENT B0 ;  /* 0x0000000000007941 */ /* 0x000fea0003800200 */
.L_x_6:
[----:B------:R-:W3:Y:S01]  /*0400*/  LDCU.64 UR8, c[0x0][0x888] ;  /* 0x00011100ff0877ac */ /* 0x000ee20008000a00 */
[----:B------:R-:W-:Y:S02]  /*0410*/  UISETP.EQ.U32.AND UP1, UPT, UR6, URZ, UPT ;  /* 0x000000ff0600728c */ /* 0x000fe4000bf22070 */
[----:B------:R-:W-:Y:S02]  /*0420*/  UPLOP3.LUT UP5, UPT, UPT, UPT, UPT, 0x80, 0x8 ;  /* 0x000000000008789c */ /* 0x000fe40003faf070 */
[----:B---3--:R-:W-:-:S04]  /*0430*/  UISETP.NE.U32.AND UP0, UPT, UR8, URZ, UPT ;  /* 0x000000ff0800728c */ /* 0x008fc8000bf05070 */
[----:B------:R-:W-:-:S04]  /*0440*/  UISETP.NE.AND.EX UP0, UPT, UR9, URZ, UPT, UP0 ;  /* 0x000000ff0900728c */ /* 0x000fc8000bf05300 */
[----:B------:R-:W-:-:S04]  /*0450*/  UISETP.EQ.OR.EX UP2, UPT, UR7, URZ, !UP0, UP1 ;  /* 0x000000ff0700728c */ /* 0x000fc8000c742710 */
[----:B------:R-:W-:-:S05]  /*0460*/  UP2UR UR53, UPR, URZ, 0x4 ;  /* 0x00000004ff357883 */ /* 0x000fca0008000000 */
[----:B------:R-:W-:Y:S07]  /*0470*/  BRA.U !UP2, `(.L_x_8) ;  /* 0x000000010a207547 */ /* 0x000fee000b800000 */
[----:B------:R-:W-:Y:S01]  /*0480*/  UISETP.NE.U32.AND UP2, UPT, UR6, URZ, UPT ;  /* 0x000000ff0600728c */ /* 0x000fe2000bf45070 */
[----:B-----5:R-:W-:Y:S01]  /*0490*/  FSETP.NEU.AND P0, PT, R49, RZ, PT ;  /* 0x000000ff3100720b */ /* 0x020fe20003f0d000 */
[----:B------:R-:W-:Y:S02]  /*04a0*/  USEL UR6, URZ, 0xffffffff, UP0 ;  /* 0xffffffffff067887 */ /* 0x000fe40008000000 */
[----:B------:R-:W-:-:S10]  /*04b0*/  UISETP.NE.AND.EX UP2, UPT, UR7, URZ, UPT, UP2 ;  /* 0x000000ff0700728c */ /* 0x000fd4000bf45320 */
[----:B------:R-:W-:Y:S01]  /*04c0*/  VOTEU.ANY UP1, P0 ;  /* 0x0000000000ff7886 */ /* 0x000fe20000020100 */
[----:B------:R-:W-:-:S04]  /*04d0*/  @!UP2 USEL UR6, URZ, 0xffffffff, UP1 ;  /* 0xffffffffff06a887 */ /* 0x000fc80008800000 */
[----:B------:R-:W-:-:S04]  /*04e0*/  ULOP3.LUT UR6, UR6, 0x1, URZ, 0xc0, !UPT ;  /* 0x0000000106067892 */ /* 0x000fc8000f8ec0ff */
[----:B------:R-:W-:-:S11]  /*04f0*/  UISETP.NE.U32.AND UP5, UPT, UR6, 0x1, UPT ;  /* 0x000000010600788c */ /* 0x000fd6000bfa5070 */
.L_x_8:
[----:B------:R-:W3:Y:S01]  /*0500*/  SHFL.IDX PT, R0, R96, RZ, 0x1f ;  /* 0x00001fff60007589 */ /* 0x000ee200000e0000 */
[----:B------:R-:W-:-:S04]  /*0510*/  UISETP.NE.AND UP1, UPT, UR10, 0x2, UPT ;  /* 0x000000020a00788c */ /* 0x000fc8000bf25270 */
[----:B------:R-:W-:Y:S02]  /*0520*/  UISETP.EQ.AND UP2, UPT, UR5, URZ, !UP1 ;  /* 0x000000ff0500728c */ /* 0x000fe4000cf42270 */
[----:B------:R-:W-:-:S04]  /*0530*/  USEL UR7, URZ, 0x1, UP1 ;  /* 0x00000001ff077887 */ /* 0x000fc80008800000 */
[----:B------:R-:W-:Y:S02]  /*0540*/  PLOP3.LUT P5, PT, P1, PT, UP2, 0x80, 0x8 ;  /* 0x000000000008781c */ /* 0x000fe40000faf028 */
[----:B---3--:R-:W-:-:S13]  /*0550*/  ISETP.NE.AND P0, PT, R0, RZ, PT ;  /* 0x000000ff0000720c */ /* 0x008fda0003f05270 */
[----:B------:R-:W-:Y:S05]  /*0560*/  @P0 BRA `(.L_x_9) ;  /* 0x00000000004c0947 */ /* 0x000fea0003800000 */
[----:B------:R-:W-:Y:S01]  /*0570*/  UMOV UR8, 0x400 ;  /* 0x0000040000087882 */ /* 0x000fe20000000000 */
[----:B------:R-:W-:Y:S01]  /*0580*/  UMOV UR6, 0x1 ;  /* 0x0000000100067882 */ /* 0x000fe20000000000 */
[----:B------:R-:W-:Y:S02]  /*0590*/  ULEA UR8, UR37, UR8, 0x18 ;  /* 0x0000000825087291 */ /* 0x000fe4000f8ec0ff */
[----:B------:R-:W-:-:S04]  /*05a0*/  UIADD3 UR12, UPT, UPT, -UR6, 0x100000, URZ ;  /* 0x00100000060c7890 */ /* 0x000fc8000fffe1ff */
[----:B------:R-:W-:Y:S02]  /*05b0*/  USHF.L.U32 UR13, UR12, 0xb, URZ ;  /* 0x0000000b0c0d7899 */ /* 0x000fe400080006ff */
[----:B------:R-:W-:Y:S01]  /*05c0*/  USHF.L.U32 UR12, UR12, 0x1, URZ ;  /* 0x000000010c0c7899 */ /* 0x000fe200080006ff */
[----:B------:R-:W-:Y:S01]  /*05d0*/  ELECT P0, URZ, PT ;  /* 0x0000000000ff782f */ /* 0x000fe20003800000 */
[----:B------:R-:W3:Y:S10]  /*05e0*/  FENCE.VIEW.ASYNC.S ;  /* 0x00000000000073c6 */ /* 0x000ef40000000000 */
[----:B---3--:R3:W4:Y:S01]  /*05f0*/  SYNCS.EXCH.64 URZ, [UR8], UR12 ;  /* 0x0000000c08ff75b2 */ /* 0x0087220008000100 */
[----:B------:R3:W1:Y:S01]  /*0600*/  SYNCS.EXCH.64 URZ, [UR8+0x28], UR12 ;  /* 0x0000280c08ff75b2 */ /* 0x0006620008000100 */
        /* <DEDUP_REMOVED lines=8> */
[----:B------:R-:W-:Y:S01]  /*0690*/  NOP ;  /* 0x0000000000007918 */ /* 0x000fe20000000000 */
.L_x_9:
[----:B------:R-:W2:Y:S01]  /*06a0*/  SHFL.IDX PT, R0, R96, RZ, 0x1f ;  /* 0x00001fff60007589 */ /* 0x000ea200000e0000 */
[----:B------:R-:W-:Y:S01]  /*06b0*/  NOP ;  /* 0x0000000000007918 */ /* 0x000fe20000000000 */
[----:B--2---:R-:W-:-:S13]  /*06c0*/  ISETP.NE.AND P0, PT, R0, 0x1, PT ;  /* 0x000000010000780c */ /* 0x004fda0003f05270 */
[----:B------:R-:W-:Y:S05]  /*06d0*/  @P0 BRA `(.L_x_10) ;  /* 0x00000000004c0947 */ /* 0x000fea0003800000 */
[----:B------:R-:W-:Y:S01]  /*06e0*/  UMOV UR9, 0x400 ;  /* 0x0000040000097882 */ /* 0x000fe20000000000 */
[----:B---3--:R-:W-:Y:S01]  /*06f0*/  UMOV UR8, 0x20 ;  /* 0x0000002000087882 */ /* 0x008fe20000000000 */
[----:B------:R-:W-:Y:S01]  /*0700*/  UMOV UR6, 0x80 ;  /* 0x0000008000067882 */ /* 0x000fe20000000000 */
[----:B------:R-:W-:Y:S02]  /*0710*/  ULEA UR9, UR37, UR9, 0x18 ;  /* 0x0000000925097291 */ /* 0x000fe4000f8ec0ff */
[----:B------:R-:W-:-:S04]  /*0720*/  UIADD3 UR12, UPT, UPT, -UR8, 0x100000, URZ ;  /* 0x00100000080c7890 */ /* 0x000fc8000fffe1ff */
[----:B------:R-:W-:Y:S02]  /*0730*/  USHF.L.U32 UR13, UR12, 0xb, URZ ;  /* 0x0000000b0c0d7899 */ /* 0x000fe400080006ff */
[----:B------:R-:W-:Y:S02]  /*0740*/  USHF.L.U32 UR12, UR12, 0x1, URZ ;  /* 0x000000010c0c7899 */ /* 0x000fe400080006ff */
[----:B------:R-:W-:-:S04]  /*0750*/  UIADD3 UR14, UPT, UPT, -UR6, 0x100000, URZ ;  /* 0x00100000060e7890 */ /* 0x000fc8000fffe1ff */
[----:B------:R-:W-:Y:S02]  /*0760*/  USHF.L.U32 UR15, UR14, 0xb, URZ ;  /* 0x0000000b0e0f7899 */ /* 0x000fe400080006ff */
[----:B------:R-:W-:Y:S01]  /*0770*/  USHF.L.U32 UR14, UR14, 0x1, URZ ;  /* 0x000000010e0e7899 */ /* 0x000fe200080006ff */
[----:B------:R-:W-:Y:S01]  /*0780*/  ELECT P0, URZ, PT ;  /* 0x0000000000ff782f */ /* 0x000fe20003800000 */
[----:B------:R-:W2:Y:S02]  /*0790*/  FENCE.VIEW.ASYNC.S ;  /* 0x00000000000073c6 */ /* 0x000ea40000000000 */
[----:B--2---:R2:W3:Y:S08]  /*07a0*/  SYNCS.EXCH.64 URZ, [UR9+0x50], UR12 ;  /* 0x0000500c09ff75b2 */ /* 0x0044f00008000100 */
[----:B------:R2:W1:Y:S01]  /*07b0*/  SYNCS.EXCH.64 URZ, [UR9+0x68], UR14 ;  /* 0x0000680e09ff75b2 */ /* 0x0004620008000100 */
[----:B------:R2:W1:Y:S01]  /*07c0*/  SYNCS.EXCH.64 URZ, [UR9+0x58], UR12 ;  /* 0x0000580c09ff75b2 */ /* 0x0004620008000100 */
[----:B------:R2:W1:Y:S01]  /*07d0*/  SYNCS.EXCH.64 URZ, [UR9+0x70], UR14 ;  /* 0x0000700e09ff75b2 */ /* 0x0004620008000100 */
[----:B------:R2:W1:Y:S01]  /*07e0*/  SYNCS.EXCH.64 URZ, [UR9+0x60], UR12 ;  /* 0x0000600c09ff75b2 */ /* 0x0004620008000100 */
[----:B------:R2:W1:Y:S01]  /*07f0*/  SYNCS.EXCH.64 URZ, [UR9+0x78], UR14 ;  /* 0x0000780e09ff75b2 */ /* 0x0004620008000100 */
[----:B------:R-:W-:Y:S01]  /*0800*/  NOP ;  /* 0x0000000000007918 */ /* 0x000fe20000000000 */
.L_x_10:
[----:B------:R-:W4:Y:S01]  /*0810*/  SHFL.IDX PT, R0, R96, RZ, 0x1f ;  /* 0x00001fff60007589 */ /* 0x000f2200000e0000 */
[----:B------:R-:W-:Y:S01]  /*0820*/  NOP ;  /* 0x0000000000007918 */ /* 0x000fe20000000000 */
[----:B----4-:R-:W-:-:S13]  /*0830*/  ISETP.NE.AND P0, PT, R0, 0x3, PT ;  /* 0x000000030000780c */ /* 0x010fda0003f05270 */
[----:B------:R-:W-:Y:S05]  /*0840*/  @P0 BRA `(.L_x_11) ;  /* 0x00000000002c0947 */ /* 0x000fea0003800000 */
[----:B---3--:R-:W-:Y:S01]  /*0850*/  UMOV UR8, 0x400 ;  /* 0x0000040000087882 */ /* 0x008fe20000000000 */
[----:B------:R-:W-:Y:S01]  /*0860*/  UMOV UR6, 0x20 ;  /* 0x0000002000067882 */ /* 0x000fe20000000000 */
[----:B------:R-:W-:Y:S02]  /*0870*/  ULEA UR8, UR37, UR8, 0x18 ;  /* 0x0000000825087291 */ /* 0x000fe4000f8ec0ff */
[----:B--2---:R-:W-:-:S04]  /*0880*/  UIADD3 UR12, UPT, UPT, -UR6, 0x100000, URZ ;  /* 0x00100000060c7890 */ /* 0x004fc8000fffe1ff */
[----:B------:R-:W-:Y:S02]  /*0890*/  USHF.L.U32 UR13, UR12, 0xb, URZ ;  /* 0x0000000b0c0d7899 */ /* 0x000fe400080006ff */
[----:B------:R-:W-:Y:S01]  /*08a0*/  USHF.L.U32 UR12, UR12, 0x1, URZ ;  /* 0x000000010c0c7899 */ /* 0x000fe200080006ff */
[----:B------:R-:W-:Y:S01]  /*08b0*/  ELECT P0, URZ, PT ;  /* 0x0000000000ff782f */ /* 0x000fe20003800000 */
[----:B------:R-:W2:Y:S10]  /*08c0*/  FENCE.VIEW.ASYNC.S ;  /* 0x00000000000073c6 */ /* 0x000eb40000000000 */
[----:B--2---:R4:W2:Y:S01]  /*08d0*/  SYNCS.EXCH.64 URZ, [UR8+0x80], UR12 ;  /* 0x0000800c08ff75b2 */ /* 0x0048a20008000100 */
[----:B------:R4:W3:Y:S02]  /*08e0*/  SYNCS.EXCH.64 URZ, [UR8+0x88], UR12 ;  /* 0x0000880c08ff75b2 */ /* 0x0008e40008000100 */
[----:B----4-:R-:W-:Y:S01]  /*08f0*/  NOP ;  /* 0x0000000000007918 */ /* 0x010fe20000000000 */
.L_x_11:
[----:B------:R-:W4:Y:S01]  /*0900*/  SHFL.IDX PT, R0, R96, RZ, 0x1f ;  /* 0x00001fff60007589 */ /* 0x000f2200000e0000 */
[----:B------:R-:W-:Y:S01]  /*0910*/  NOP ;  /* 0x0000000000007918 */ /* 0x000fe20000000000 */
[----:B----4-:R-:W-:-:S13]  /*0920*/  ISETP.NE.AND P0, PT, R0, 0x4, PT ;  /* 0x000000040000780c */ /* 0x010fda0003f05270 */
[----:B------:R-:W-:Y:S05]  /*0930*/  @P0 BRA `(.L_x_12) ;  /* 0x0000000000480947 */ /* 0x000fea0003800000 */
[----:B--2---:R-:W-:Y:S01]  /*0940*/  UMOV UR9, 0x1e0 ;  /* 0x000001e000097882 */ /* 0x004fe20000000000 */
[----:B---3--:R-:W-:Y:S01]  /*0950*/  UMOV UR8, 0x400 ;  /* 0x0000040000087882 */ /* 0x008fe20000000000 */
[----:B------:R-:W-:Y:S01]  /*0960*/  USEL UR9, UR9, 0x1a0, UP5 ;  /* 0x000001a009097887 */ /* 0x000fe2000a800000 */
        /* <DEDUP_REMOVED lines=10> */
[----:B--2---:R4:W2:Y:S08]  /*0a10*/  SYNCS.EXCH.64 URZ, [UR8+0x90], UR12 ;  /* 0x0000900c08ff75b2 */ /* 0x0048b00008000100 */
[----:B------:R4:W3:Y:S01]  /*0a20*/  SYNCS.EXCH.64 URZ, [UR8+0xa0], UR14 ;  /* 0x0000a00e08ff75b2 */ /* 0x0008e20008000100 */
[----:B------:R4:W1:Y:S01]  /*0a30*/  SYNCS.EXCH.64 URZ, [UR8+0x98], UR12 ;  /* 0x0000980c08ff75b2 */ /* 0x0008620008000100 */
[----:B------:R4:W1:Y:S02]  /*0a40*/  SYNCS.EXCH.64 URZ, [UR8+0xa8], UR14 ;  /* 0x0000a80e08ff75b2 */ /* 0x0008640008000100 */
[----:B----4-:R-:W-:Y:S01]  /*0a50*/  NOP ;  /* 0x0000000000007918 */ /* 0x010fe20000000000 */
.L_x_12:
[----:B------:R-:W4:Y:S01]  /*0a60*/  SHFL.IDX PT, R0, R96, RZ, 0x1f ;  /* 0x00001fff60007589 */ /* 0x000f2200000e0000 */
[----:B------:R-:W-:Y:S01]  /*0a70*/  NOP ;  /* 0x0000000000007918 */ /* 0x000fe20000000000 */
[----:B----4-:R-:W-:-:S13]  /*0a80*/  ISETP.NE.AND P0, PT, R0, 0x5, PT ;  /* 0x000000050000780c */ /* 0x010fda0003f05270 */
[----:B------:R-:W-:Y:S05]  /*0a90*/  @P0 BRA `(.L_x_13) ;  /* 0x0000000000540947 */ /* 0x000fea0003800000 */
[----:B--2---:R-:W-:Y:S01]  /*0aa0*/  UMOV UR9, 0x400 ;  /* 0x0000040000097882 */ /* 0x004fe20000000000 */
        /* <DEDUP_REMOVED lines=14> */
[----:B------:R4:W1:Y:S01]  /*0b90*/  SYNCS.EXCH.64 URZ, [UR9+0xd8], UR14 ;  /* 0x0000d80e09ff75b2 */ /* 0x0008620008000100 */
[----:B------:R4:W1:Y:S01]  /*0ba0*/  SYNCS.EXCH.64 URZ, [UR9+0xc0], UR12 ;  /* 0x0000c00c09ff75b2 */ /* 0x0008620008000100 */
[----:B------:R4:W1:Y:S01]  /*0bb0*/  SYNCS.EXCH.64 URZ, [UR9+0xe0], UR14 ;  /* 0x0000e00e09ff75b2 */ /* 0x0008620008000100 */
[----:B------:R4:W1:Y:S01]  /*0bc0*/  SYNCS.EXCH.64 URZ, [UR9+0xc8], UR12 ;  /* 0x0000c80c09ff75b2 */ /* 0x0008620008000100 */
[----:B------:R4:W1:Y:S02]  /*0bd0*/  SYNCS.EXCH.64 URZ, [UR9+0xe8], UR14 ;  /* 0x0000e80e09ff75b2 */ /* 0x0008640008000100 */
[----:B----4-:R-:W-:Y:S01]  /*0be0*/  NOP ;  /* 0x0000000000007918 */ /* 0x010fe20000000000 */
.L_x_13:
[----:B------:R-:W4:Y:S01]  /*0bf0*/  SHFL.IDX PT, R0, R96, RZ, 0x1f ;  /* 0x00001fff60007589 */ /* 0x000f2200000e0000 */
[----:B------:R-:W-:Y:S01]  /*0c00*/  ISETP.NE.OR P1, PT, RZ, UR10, !P1 ;  /* 0x0000000aff007c0c */ /* 0x000fe2000cf25670 */
        /* <DEDUP_REMOVED lines=12> */
[----:B------:R4:W3:Y:S01]  /*0cd0*/  SYNCS.EXCH.64 URZ, [UR8+0x100], UR12 ;  /* 0x0001000c08ff75b2 */ /* 0x0008e20008000100 */
[----:B------:R4:W1:Y:S01]  /*0ce0*/  SYNCS.EXCH.64 URZ, [UR8+0xf8], UR12 ;  /* 0x0000f80c08ff75b2 */ /* 0x0008620008000100 */
[----:B------:R4:W1:Y:S02]  /*0cf0*/  SYNCS.EXCH.64 URZ, [UR8+0x108], UR12 ;  /* 0x0001080c08ff75b2 */ /* 0x0008640008000100 */
[----:B----4-:R-:W-:Y:S01]  /*0d00*/  NOP ;  /* 0x0000000000007918 */ /* 0x010fe20000000000 */
.L_x_14:
[----:B------:R-:W-:Y:S01]  /*0d10*/  VOTEU.ALL UP1, P1 ;  /* 0x0000000000ff7886 */ /* 0x000fe20000820000 */
[----:B---3--:R-:W3:Y:S01]  /*0d20*/  LDCU UR8, c[0x0][0x36c] ;  /* 0x00006d80ff0877ac */ /* 0x008ee20008000800 */
[----:B------:R-:W-:Y:S01]  /*0d30*/  NOP ;  /* 0x0000000000007918 */ /* 0x000fe20000000000 */
[----:B------:R-:W-:Y:S01]  /*0d40*/  LOP3.LUT R10, R97, 0x1f, RZ, 0xc0, !PT ;  /* 0x0000001f610a7812 */ /* 0x000fe200078ec0ff */
[----:B--2---:R-:W-:Y:S01]  /*0d50*/  UMOV UR12, 0x20 ;  /* 0x00000020000c7882 */ /* 0x004fe20000000000 */
[----:B------:R-:W-:Y:S01]  /*0d60*/  @!UP1 UMOV UR6, 0x400 ;  /* 0x0000040000069882 */ /* 0x000fe20000000000 */
[----:B------:R-:W-:-:S04]  /*0d70*/  @!UP1 UIADD3 UR12, UPT, UPT, -UR12, 0x100000, URZ ;  /* 0x001000000c0c9890 */ /* 0x000fc8000fffe1ff */
[----:B------:R-:W-:Y:S02]  /*0d80*/  @!UP1 USHF.L.U32 UR13, UR12, 0xb, URZ ;  /* 0x0000000b0c0d9899 */ /* 0x000fe400080006ff */
[----:B------:R-:W-:Y:S02]  /*0d90*/  @!UP1 USHF.L.U32 UR12, UR12, 0x1, URZ ;  /* 0x000000010c0c9899 */ /* 0x000fe400080006ff */
[----:B------:R-:W-:Y:S01]  /*0da0*/  @!UP1 ULEA UR6, UR37, UR6, 0x18 ;  /* 0x0000000625069291 */ /* 0x000fe2000f8ec0ff */
[----:B------:R-:W-:Y:S01]  /*0db0*/  VOTEU.ALL UP1, P1 ;  /* 0x0000000000ff7886 */ /* 0x000fe20000820000 */
[----:B------:R-:W-:Y:S01]  /*0dc0*/  UISETP.NE.AND UP4, UPT, UR10, URZ, UPT ;  /* 0x000000ff0a00728c */ /* 0x000fe2000bf85270 */
[----:B------:R-:W2:Y:S09]  /*0dd0*/  FENCE.VIEW.ASYNC.S ;  /* 0x00000000000073c6 */ /* 0x000eb20000000000 */
[----:B--2---:R2:W4:Y:S01]  /*0de0*/  @!UP1 SYNCS.EXCH.64 URZ, [UR6+0x110], UR12 ;  /* 0x0001100c06ff95b2 */ /* 0x0045220008000100 */
[----:B---3--:R-:W-:-:S09]  /*0df0*/  UISETP.EQ.U32.AND UP1, UPT, UR8, 0x1, UPT ;  /* 0x000000010800788c */ /* 0x008fd2000bf22070 */
[----:B------:R-:W-:Y:S05]  /*0e00*/  BRA.U !UP1, `(.L_x_15) ;  /* 0x0000000109087547 */ /* 0x000fea000b800000 */
[----:B-1--4-:R-:W-:Y:S01]  /*0e10*/  UCGABAR_ARV ;  /* 0x00000000000079c7 */ /* 0x012fe20008000000 */
[----:B------:R-:W-:Y:S05]  /*0e20*/  BRA `(.L_x_16) ;  /* 0x0000000000047947 */ /* 0x000fea0003800000 */
.L_x_15:
[----:B-1--4-:R-:W-:Y:S01]  /*0e30*/  NOP ;  /* 0x0000000000007918 */ /* 0x012fe20000000000 */
.L_x_16:
[----:B------:R-:W1:Y:S01]  /*0e40*/  S2R R15, SR_CTAID.Y ;  /* 0x00000000000f7919 */ /* 0x000e620000002600 */
[----:B------:R-:W-:-:S05]  /*0e50*/  CS2R.32 R91, SR_CgaSize ;  /* 0x00000000005b7805 */ /* 0x000fca0000008a00 */
[----:B------:R-:W-:-:S05]  /*0e60*/  IMAD R91, R91, -0xa0, RZ ;  /* 0xffffff605b5b7824 */ /* 0x000fca00078e02ff */
[----:B--2---:R-:W-:-:S14]  /*0e70*/  R2UR UR6, R91 ;  /* 0x000000005b0672ca */ /* 0x004fdc00000e0000 */
[----:B------:R-:W2:Y:S01]  /*0e80*/  LDCU UR6, c[0x0][UR6+0x2b4] ;  /* 0x00005680060677ac */ /* 0x000ea20008000800 */
[----:B------:R-:W-:-:S05]  /*0e90*/  CS2R.32 R0, SR_CgaSize ;  /* 0x0000000000007805 */ /* 0x000fca0000008a00 */
[----:B------:R-:W-:-:S06]  /*0ea0*/  IMAD R0, R0, -0xa0, RZ ;  /* 0xffffff6000007824 */ /* 0x000fcc00078e02ff */
[----:B------:R-:W3:Y:S01]  /*0eb0*/  LDC R0, c[0x0][R0+0x2a4] ;  /* 0x0000a90000007b82 */ /* 0x000ee20000000800 */
[----:B------:R-:W-:Y:S01]  /*0ec0*/  PRMT R8, RZ, 0x7610, R8 ;  /* 0x00007610ff087816 */ /* 0x000fe20000000008 */
[----:B------:R-:W4:Y:S01]  /*0ed0*/  S2R R9, SR_CTAID.X ;  /* 0x0000000000097919 */ /* 0x000f220000002500 */
[----:B------:R-:W-:-:S05]  /*0ee0*/  CS2R.32 R91, SR_CgaSize ;  /* 0x00000000005b7805 */ /* 0x000fca0000008a00 */
[----:B------:R-:W-:-:S05]  /*0ef0*/  IMAD R91, R91, -0xa0, RZ ;  /* 0xffffff605b5b7824 */ /* 0x000fca00078e02ff */
[----:B------:R-:W-:-:S14]  /*0f00*/  R2UR UR8, R91 ;  /* 0x000000005b0872ca */ /* 0x000fdc00000e0000 */
[----:B------:R-:W3:Y:S01]  /*0f10*/  LDCU UR8, c[0x0][UR8+0x2b0] ;  /* 0x00005600080877ac */ /* 0x000ee20008000800 */
[----:B------:R-:W-:Y:S01]  /*0f20*/  UISETP.NE.AND UP2, UPT, UR10, 0x2, UPT ;  /* 0x000000020a00788c */ /* 0x000fe2000bf45270 */
[----:B------:R-:W2:Y:S01]  /*0f30*/  LDC R11, c[0x0][0xb24] ;  /* 0x0002c900ff0b7b82 */ /* 0x000ea20000000800 */
[----:B------:R-:W-:-:S05]  /*0f40*/  CS2R.32 R2, SR_CgaSize ;  /* 0x0000000000027805 */ /* 0x000fca0000008a00 */
[----:B------:R-:W-:-:S06]  /*0f50*/  IMAD R2, R2, -0xa0, RZ ;  /* 0xffffff6002027824 */ /* 0x000fcc00078e02ff */
[----:B------:R-:W3:Y:S08]  /*0f60*/  LDC R2, c[0x0][R2+0x2a0] ;  /* 0x0000a80002027b82 */ /* 0x000ef00000000800 */
[----:B------:R-:W3:Y:S01]  /*0f70*/  LDC R40, c[0x0][0xb24] ;  /* 0x0002c900ff287b82 */ /* 0x000ee20000000800 */
[----:B-1----:R-:W-:-:S07]  /*0f80*/  I2FP.F32.U32 R90, R15 ;  /* 0x0000000f005a7245 */ /* 0x002fce0000201000 */
[----:B------:R-:W1:Y:S01]  /*0f90*/  S2UR UR36, SR_CTAID.Z ;  /* 0x00000000002479c3 */ /* 0x000e620000002700 */
[----:B--2---:R-:W-:Y:S01]  /*0fa0*/  ISETP.GE.AND P0, PT, R11, 0x1, PT ;  /* 0x000000010b00780c */ /* 0x004fe20003f06270 */
[----:B----4-:R-:W-:Y:S01]  /*0fb0*/  IMAD.MOV.U32 R14, RZ, RZ, R9 ;  /* 0x000000ffff0e7224 */ /* 0x010fe200078e0009 */
[----:B------:R-:W-:Y:S01]  /*0fc0*/  I2FP.F32.U32 R91, R9 ;  /* 0x00000009005b7245 */ /* 0x000fe20000201000 */
[----:B------:R-:W-:Y:S01]  /*0fd0*/  FMUL R90, R90, UR6 ;  /* 0x000000065a5a7c20 */ /* 0x000fe20008400000 */
[----:B------:R-:W2:Y:S03]  /*0fe0*/  LDCU UR6, c[0x0][0xb30] ;  /* 0x00016600ff0677ac */ /* 0x000ea60008000800 */
[----:B---3--:R-:W-:Y:S02]  /*0ff0*/  FMUL R91, R91, UR8 ;  /* 0x000000085b5b7c20 */ /* 0x008fe40008400000 */
[----:B------:R-:W3:Y:S08]  /*1000*/  F2I.U32.TRUNC.NTZ R90, R90 ;  /* 0x0000005a005a7305 */ /* 0x000ef0000020f000 */
[----:B------:R-:W4:Y:S01]  /*1010*/  F2I.U32.TRUNC.NTZ R91, R91 ;  /* 0x0000005b005b7305 */ /* 0x000f22000020f000 */
[----:B--2---:R-:W-:Y:S01]  /*1020*/  UISETP.NE.AND UP3, UPT, UR6, 0x1, UPT ;  /* 0x000000010600788c */ /* 0x004fe2000bf65270 */
[----:B---3--:R-:W-:-:S05]  /*1030*/  IADD3 R90, PT, PT, -R90, RZ, RZ ;  /* 0x000000ff5a5a7210 */ /* 0x008fca0007ffe1ff */
[----:B------:R-:W-:Y:S01]  /*1040*/  IMAD R90, R0, R90, R15 ;  /* 0x0000005a005a7224 */ /* 0x000fe200078e020f */
[----:B------:R-:W-:Y:S01]  /*1050*/  PRMT R0, RZ, 0x7610, R0 ;  /* 0x00007610ff007816 */ /* 0x000fe20000000000 */
[----:B----4-:R-:W-:-:S04]  /*1060*/  IMAD.MOV R91, RZ, RZ, -R91 ;  /* 0x000000ffff5b7224 */ /* 0x010fc800078e0a5b */
[----:B------:R-:W-:Y:S01]  /*1070*/  IMAD R91, R2, R91, R9 ;  /* 0x0000005b025b7224 */ /* 0x000fe200078e0209 */
[----:B-1----:R-:W-:Y:S06]  /*1080*/  BRA.U UP4, `(.L_x_17) ;  /* 0x0000000104247547 */ /* 0x002fec000b800000 */
[----:B------:R-:W-:Y:S01]  /*1090*/  ISETP.NE.AND P1, PT, R90, RZ, PT ;  /* 0x000000ff5a00720c */ /* 0x000fe20003f25270 */
[----:B------:R-:W-:Y:S01]  /*10a0*/  IMAD.MOV.U32 R0, RZ, RZ, 0x3 ;  /* 0x00000003ff007424 */ /* 0x000fe200078e00ff */
[C---:B------:R-:W-:Y:S02]  /*10b0*/  LOP3.LUT R2, R91.reuse, 0xfffffffe, RZ, 0xc0, !PT ;  /* 0xfffffffe5b027812 */ /* 0x040fe400078ec0ff */
[----:B------:R-:W-:Y:S02]  /*10c0*/  ISETP.LT.U32.OR P1, PT, R91, 0x2, !P1 ;  /* 0x000000025b00780c */ /* 0x000fe40004f21470 */
[----:B------:R-:W-:Y:S02]  /*10d0*/  SHF.L.U32 R0, R0, R2, RZ ;  /* 0x0000000200007219 */ /* 0x000fe400000006ff */
[----:B------:R-:W-:Y:S02]  /*10e0*/  SEL R4, RZ, 0x1, !P1 ;  /* 0x00000001ff047807 */ /* 0x000fe40004800000 */
[----:B------:R-:W-:-:S05]  /*10f0*/  SEL R3, RZ, 0x2, !P1 ;  /* 0x00000002ff037807 */ /* 0x000fca0004800000 */
[----:B------:R-:W-:-:S05]  /*1100*/  IMAD.IADD R3, R4, 0x1, R3 ;  /* 0x0000000104037824 */ /* 0x000fca00078e0203 */
[----:B------:R-:W-:Y:S02]  /*1110*/  PRMT R8, R3, 0x7610, R8 ;  /* 0x0000761003087816 */ /* 0x000fe40000000008 */
.L_x_17:
[----:B------:R-:W-:Y:S05]  /*1120*/  @!P0 BRA `(.L_x_18) ;  /* 0x0000000000b88947 */ /* 0x000fea0003800000 */
[----:B------:R-:W1:Y:S01]  /*1130*/  LDC.64 R4, c[0x0][0xb18] ;  /* 0x0002c600ff047b82 */ /* 0x000e620000000a00 */
[----:B------:R-:W-:-:S07]  /*1140*/  ISETP.NE.AND P0, PT, R11, 0x1, PT ;  /* 0x000000010b00780c */ /* 0x000fce0003f05270 */
[----:B------:R-:W2:Y:S08]  /*1150*/  LDC R14, c[0x0][0xb0c] ;  /* 0x0002c300ff0e7b82 */ /* 0x000eb00000000800 */
[----:B------:R-:W3:Y:S08]  /*1160*/  LDC R16, c[0x0][0x370] ;  /* 0x0000dc00ff107b82 */ /* 0x000ef00000000800 */
[----:B------:R-:W4:Y:S01]  /*1170*/  LDC R13, c[0x0][0x374] ;  /* 0x0000dd00ff0d7b82 */ /* 0x000f220000000800 */
[----:B-1----:R-:W-:-:S07]  /*1180*/  ISETP.NE.AND P1, PT, R4, 0x1, PT ;  /* 0x000000010400780c */ /* 0x002fce0003f25270 */
[----:B------:R-:W3:Y:S01]  /*1190*/  LDC.64 R6, c[0x0][0xb10] ;  /* 0x0002c400ff067b82 */ /* 0x000ee20000000a00 */
[----:B--2---:R-:W-:-:S07]  /*11a0*/  ISETP.NE.AND P2, PT, R14, 0x1, PT ;  /* 0x000000010e00780c */ /* 0x004fce0003f45270 */
[----:B------:R-:W1:Y:S08]  /*11b0*/  LDC R12, c[0x0][0xb20] ;  /* 0x0002c800ff0c7b82 */ /* 0x000e700000000800 */
[----:B------:R-:W2:Y:S01]  /*11c0*/  LDC.64 R2, c[0x0][0xb28] ;  /* 0x0002ca00ff027b82 */ /* 0x000ea20000000a00 */
[----:B----4-:R-:W-:-:S04]  /*11d0*/  IMAD.HI.U32 R17, R13, R5, RZ ;  /* 0x000000050d117227 */ /* 0x010fc800078e00ff */
[----:B------:R-:W-:-:S04]  /*11e0*/  IMAD.HI.U32 R5, R15, R5, RZ ;  /* 0x000000050f057227 */ /* 0x000fc800078e00ff */
[----:B---3--:R-:W-:-:S05]  /*11f0*/  IMAD.HI.U32 R18, R16, R6, RZ ;  /* 0x0000000610127227 */ /* 0x008fca00078e00ff */
[-C--:B------:R-:W-:Y:S01]  /*1200*/  @P2 SHF.R.U32.HI R16, RZ, R7.reuse, R18 ;  /* 0x00000007ff102219 */ /* 0x080fe20000011612 */
[----:B------:R-:W-:Y:S01]  /*1210*/  IMAD.HI.U32 R18, R9, R6, RZ ;  /* 0x0000000609127227 */ /* 0x000fe200078e00ff */
[-C--:B-1----:R-:W-:Y:S02]  /*1220*/  @P1 SHF.R.U32.HI R13, RZ, R12.reuse, R17 ;  /* 0x0000000cff0d1219 */ /* 0x082fe40000011611 */
[----:B------:R-:W-:Y:S02]  /*1230*/  SHF.R.U32.HI R5, RZ, R12, R5 ;  /* 0x0000000cff057219 */ /* 0x000fe40000011605 */
[----:B------:R-:W-:Y:S02]  /*1240*/  SHF.R.U32.HI R18, RZ, R7, R18 ;  /* 0x00000007ff127219 */ /* 0x000fe40000011612 */
[----:B------:R-:W-:Y:S01]  /*1250*/  SEL R5, R15, R5, !P1 ;  /* 0x000000050f057207 */ /* 0x000fe20004800000 */
[----:B--2---:R-:W-:Y:S01]  /*1260*/  IMAD.HI.U32 R17, R13, R2, RZ ;  /* 0x000000020d117227 */ /* 0x004fe200078e00ff */
[----:B------:R-:W-:-:S03]  /*1270*/  SEL R18, R9, R18, !P2 ;  /* 0x0000001209127207 */ /* 0x000fc60005000000 */
[----:B------:R-:W-:Y:S01]  /*1280*/  IMAD.HI.U32 R6, R16, R2, RZ ;  /* 0x0000000210067227 */ /* 0x000fe200078e00ff */
[----:B------:R-:W-:-:S04]  /*1290*/  @P0 SHF.R.U32.HI R13, RZ, R3, R17 ;  /* 0x00000003ff0d0219 */ /* 0x000fc80000011611 */
[----:B------:R-:W-:Y:S01]  /*12a0*/  @P0 SHF.R.U32.HI R16, RZ, R3, R6 ;  /* 0x00000003ff100219 */ /* 0x000fe20000011606 */
[----:B------:R-:W-:-:S04]  /*12b0*/  IMAD R13, R13, R11, RZ ;  /* 0x0000000b0d0d7224 */ /* 0x000fc800078e02ff */
[----:B------:R-:W-:Y:S01]  /*12c0*/  IMAD R6, R16, R11, RZ ;  /* 0x0000000b10067224 */ /* 0x000fe200078e02ff */
[----:B------:R-:W-:-:S04]  /*12d0*/  ISETP.GE.AND P1, PT, R5, R13, PT ;  /* 0x0000000d0500720c */ /* 0x000fc80003f26270 */
[----:B------:R-:W-:Y:S01]  /*12e0*/  ISETP.GE.OR P1, PT, R18, R6, P1 ;  /* 0x000000061200720c */ /* 0x000fe20000f26670 */
[----:B------:R-:W-:-:S05]  /*12f0*/  IMAD.HI.U32 R6, R5, R2, RZ ;  /* 0x0000000205067227 */ /* 0x000fca00078e00ff */
[----:B------:R-:W-:-:S04]  /*1300*/  SHF.R.U32.HI R6, RZ, R3, R6 ;  /* 0x00000003ff067219 */ /* 0x000fc80000011606 */
[----:B------:R-:W-:-:S03]  /*1310*/  SEL R6, R5, R6, !P0 ;  /* 0x0000000605067207 */ /* 0x000fc60004000000 */
[----:B------:R-:W-:Y:S01]  /*1320*/  @!P1 IMAD.HI.U32 R7, R18, R2, RZ ;  /* 0x0000000212079227 */ /* 0x000fe200078e00ff */
[----:B------:R-:W-:-:S04]  /*1330*/  IADD3 R2, PT, PT, -R6, RZ, RZ ;  /* 0x000000ff06027210 */ /* 0x000fc80007ffe1ff */
[----:B------:R-:W-:Y:S01]  /*1340*/  @!P1 SHF.R.U32.HI R3, RZ, R3, R7 ;  /* 0x00000003ff039219 */ /* 0x000fe20000011607 */
[----:B------:R-:W-:Y:S01]  /*1350*/  IMAD R2, R11, R2, R5 ;  /* 0x000000020b027224 */ /* 0x000fe200078e0205 */
[----:B------:R-:W-:Y:S02]  /*1360*/  IADD3 R7, PT, PT, -R5, RZ, RZ ;  /* 0x000000ff05077210 */ /* 0x000fe40007ffe1ff */
[----:B------:R-:W-:-:S03]  /*1370*/  @!P1 SEL R3, R18, R3, !P0 ;  /* 0x0000000312039207 */ /* 0x000fc60004000000 */
[----:B------:R-:W-:Y:S02]  /*1380*/  IMAD R7, R4, R7, R15 ;  /* 0x0000000704077224 */ /* 0x000fe400078e020f */
[--C-:B------:R-:W-:Y:S02]  /*1390*/  @!P1 IMAD.IADD R6, R6, 0x1, -R3.reuse ;  /* 0x0000000106069824 */ /* 0x100fe400078e0a03 */
[----:B------:R-:W-:Y:S01]  /*13a0*/  @!P1 IMAD R3, R2, R16, R3 ;  /* 0x0000001002039224 */ /* 0x000fe200078e0203 */
[----:B------:R-:W-:Y:S01]  /*13b0*/  IADD3 R2, PT, PT, -R18, RZ, RZ ;  /* 0x000000ff12027210 */ /* 0x000fe20007ffe1ff */
[----:B------:R-:W-:Y:S02]  /*13c0*/  @!P1 IMAD R5, R6, R11, R18 ;  /* 0x0000000b06059224 */ /* 0x000fe400078e0212 */
[----:B------:R-:W-:Y:S02]  /*13d0*/  @!P1 IMAD.MOV.U32 R18, RZ, RZ, R3 ;  /* 0x000000ffff129224 */ /* 0x000fe400078e0003 */
[----:B------:R-:W-:-:S02]  /*13e0*/  IMAD R2, R14, R2, R9 ;  /* 0x000000020e027224 */ /* 0x000fc400078e0209 */
[----:B------:R-:W-:Y:S02]  /*13f0*/  IMAD R15, R5, R4, R7 ;  /* 0x00000004050f7224 */ /* 0x000fe400078e0207 */
[----:B------:R-:W-:Y:S02]  /*1400*/  IMAD R14, R18, R14, R2 ;  /* 0x0000000e120e7224 */ /* 0x000fe400078e0202 */
.L_x_18:
[----:B------:R-:W-:Y:S05]  /*1410*/  BRA.U UP3, `(.L_x_19) ;  /* 0x0000000103407547 */ /* 0x000fea000b800000 */
[----:B------:R-:W1:Y:S08]  /*1420*/  LDC.64 R4, c[0x0][0xb10] ;  /* 0x0002c400ff047b82 */ /* 0x000e700000000a00 */
[----:B------:R-:W2:Y:S08]  /*1430*/  LDC.64 R2, c[0x0][0xb18] ;  /* 0x0002c600ff027b82 */ /* 0x000eb00000000a00 */
[----:B------:R-:W3:Y:S08]  /*1440*/  LDC R6, c[0x0][0xb20] ;  /* 0x0002c800ff067b82 */ /* 0x000ef00000000800 */
[----:B------:R-:W4:Y:S01]  /*1450*/  LDC R7, c[0x0][0xb0c] ;  /* 0x0002c300ff077b82 */ /* 0x000f220000000800 */
[----:B-1----:R-:W-:-:S05]  /*1460*/  IMAD.HI.U32 R4, R14, R4, RZ ;  /* 0x000000040e047227 */ /* 0x002fca00078e00ff */
[----:B------:R-:W-:Y:S01]  /*1470*/  SHF.R.U32.HI R4, RZ, R5, R4 ;  /* 0x00000005ff047219 */ /* 0x000fe20000011604 */
[----:B--2---:R-:W-:Y:S01]  /*1480*/  IMAD.HI.U32 R3, R15, R3, RZ ;  /* 0x000000030f037227 */ /* 0x004fe200078e00ff */
[----:B------:R-:W-:-:S04]  /*1490*/  ISETP.NE.AND P0, PT, R2, 0x1, PT ;  /* 0x000000010200780c */ /* 0x000fc80003f05270 */
[----:B---3--:R-:W-:-:S04]  /*14a0*/  SHF.R.U32.HI R3, RZ, R6, R3 ;  /* 0x00000006ff037219 */ /* 0x008fc80000011603 */
[----:B------:R-:W-:Y:S02]  /*14b0*/  SEL R3, R15, R3, !P0 ;  /* 0x000000030f037207 */ /* 0x000fe40004000000 */
[----:B----4-:R-:W-:-:S04]  /*14c0*/  ISETP.NE.AND P1, PT, R7, 0x1, PT ;  /* 0x000000010700780c */ /* 0x010fc80003f25270 */
[----:B------:R-:W-:-:S05]  /*14d0*/  SEL R5, R14, R4, !P1 ;  /* 0x000000040e057207 */ /* 0x000fca0004800000 */
[----:B------:R-:W-:Y:S02]  /*14e0*/  IMAD.IADD R4, R3, 0x1, -R5 ;  /* 0x0000000103047824 */ /* 0x000fe400078e0a05 */
[----:B------:R-:W-:Y:S02]  /*14f0*/  IMAD.IADD R3, R5, 0x1, -R3 ;  /* 0x0000000105037824 */ /* 0x000fe400078e0a03 */
[----:B------:R-:W-:Y:S02]  /*1500*/  IMAD R14, R4, R7, R14 ;  /* 0x00000007040e7224 */ /* 0x000fe400078e020e */
[----:B------:R-:W-:Y:S02]  /*1510*/  IMAD R15, R3, R2, R15 ;  /* 0x00000002030f7224 */ /* 0x000fe400078e020f */
.L_x_19:
[----:B------:R-:W-:Y:S05]  /*1520*/  BRA.U !UP1, `(.L_x_20) ;  /* 0x00000001090c7547 */ /* 0x000fea000b800000 */
[----:B------:R-:W-:Y:S01]  /*1530*/  UCGABAR_WAIT ;  /* 0x0000000000007dc7 */ /* 0x000fe20008000000 */
[----:B------:R-:W-:Y:S01]  /*1540*/  CCTL.IVALL ;  /* 0x00000000ff00798f */ /* 0x000fe20002000000 */
[----:B------:R-:W-:Y:S05]  /*1550*/  BRA `(.L_x_21) ;  /* 0x0000000000047947 */ /* 0x000fea0003800000 */
.L_x_20:
[----:B------:R-:W-:Y:S06]  /*1560*/  BAR.SYNC.DEFER_BLOCKING 0x0 ;  /* 0x0000000000007b1d */ /* 0x000fec0000010000 */
.L_x_21:
[----:B------:R-:W-:Y:S05]  /*1570*/  BRA.U UP2, `(.L_x_22) ;  /* 0x0000001102d87547 */ /* 0x000fea000b800000 */
[----:B------:R-:W1:Y:S01]  /*1580*/  LDCU UR15, c[0x0][0x38c] ;  /* 0x00007180ff0f77ac */ /* 0x000e620008000800 */
[----:B------:R-:W2:Y:S01]  /*1590*/  LDC R8, c[0x0][0x370] ;  /* 0x0000dc00ff087b82 */ /* 0x000ea20000000800 */
[C---:B------:R-:W-:Y:S01]  /*15a0*/  IMAD.SHL.U32 R19, R9.reuse, 0x20, RZ ;  /* 0x0000002009137824 */ /* 0x040fe200078e00ff */
[----:B------:R-:W-:Y:S01]  /*15b0*/  PLOP3.LUT P1, PT, PT, PT, UP5, 0x80, 0x8 ;  /* 0x000000000008781c */ /* 0x000fe20003f2f058 */
[----:B------:R-:W-:Y:S01]  /*15c0*/  UISETP.NE.AND UP1, UPT, UR10, URZ, UPT ;  /* 0x000000ff0a00728c */ /* 0x000fe2000bf25270 */
[----:B------:R-:W-:Y:S01]  /*15d0*/  ISETP.NE.AND P4, PT, R10, RZ, P5 ;  /* 0x000000ff0a00720c */ /* 0x000fe20002f85270 */
[----:B------:R-:W-:Y:S01]  /*15e0*/  IMAD.SHL.U32 R18, R9, 0x80, RZ ;  /* 0x0000008009127824 */ /* 0x000fe200078e00ff */
[----:B------:R-:W-:Y:S01]  /*15f0*/  PLOP3.LUT P1, PT, P1, PT, PT, 0x8, 0x80 ;  /* 0x000000000080781c */ /* 0x000fe20000f2e170 */
[----:B------:R-:W-:Y:S01]  /*1600*/  IMAD.MOV.U32 R17, RZ, RZ, 0x1 ;  /* 0x00000001ff117424 */ /* 0x000fe200078e00ff */
[----:B------:R-:W3:Y:S01]  /*1610*/  LDC R0, c[0x0][0x374] ;  /* 0x0000dd00ff007b82 */ /* 0x000ee20000000800 */
[----:B------:R-:W-:Y:S01]  /*1620*/  IMAD.MOV.U32 R16, RZ, RZ, RZ ;  /* 0x000000ffff107224 */ /* 0x000fe200078e00ff */
[----:B------:R-:W-:Y:S01]  /*1630*/  CS2R R12, SRZ ;  /* 0x00000000000c7805 */ /* 0x000fe2000001ff00 */
[----:B------:R-:W-:Y:S01]  /*1640*/  IMAD.MOV.U32 R11, RZ, RZ, 0x1 ;  /* 0x00000001ff0b7424 */ /* 0x000fe200078e00ff */
[----:B------:R-:W-:Y:S01]  /*1650*/  LOP3.LUT R19, R19, 0x20, RZ, 0xc0, !PT ;  /* 0x0000002013137812 */ /* 0x000fe200078ec0ff */
[----:B------:R-:W4:Y:S01]  /*1660*/  LDCU.64 UR24, c[0x0][0x348] ;  /* 0x00006900ff1877ac */ /* 0x000f220008000a00 */
[----:B-1----:R-:W-:-:S02]  /*1670*/  UIADD3 UR4, UPT, UPT, UR15, 0x3f, URZ ;  /* 0x0000003f0f047890 */ /* 0x002fc4000fffe0ff */
[----:B------:R-:W-:Y:S02]  /*1680*/  USEL UR7, UR7, 0x2, UP1 ;  /* 0x0000000207077887 */ /* 0x000fe40008800000 */
[----:B------:R-:W-:Y:S01]  /*1690*/  USHF.R.S32.HI UR22, URZ, 0x1f, UR4 ;  /* 0x0000001fff167899 */ /* 0x000fe20008011404 */
[----:B------:R-:W-:-:S03]  /*16a0*/  UMOV UR13, URZ ;  /* 0x000000ff000d7c82 */ /* 0x000fc60008000000 */
[----:B------:R-:W-:Y:S02]  /*16b0*/  ULEA.HI UR22, UR22, UR4, URZ, 0x6 ;  /* 0x0000000416167291 */ /* 0x000fe4000f8f30ff */
[----:B------:R-:W-:Y:S02]  /*16c0*/  UIADD3 UR4, UPT, UPT, UR15, -0x1, URZ ;  /* 0xffffffff0f047890 */ /* 0x000fe4000fffe0ff */
[----:B------:R-:W-:Y:S02]  /*16d0*/  USHF.R.S32.HI UR22, URZ, 0x6, UR22 ;  /* 0x00000006ff167899 */ /* 0x000fe40008011416 */
[----:B------:R-:W-:Y:S02]  /*16e0*/  UISETP.GE.U32.AND UP2, UPT, UR4, -0x7f, UPT ;  /* 0xffffff810400788c */ /* 0x000fe4000bf46070 */
[----:B------:R-:W-:Y:S02]  /*16f0*/  UISETP.LT.U32.AND UP0, UPT, UR22, 0x5, UPT ;  /* 0x000000051600788c */ /* 0x000fe4000bf01070 */
[----:B------:R-:W-:-:S02]  /*1700*/  UIADD3 UR15, UPT, UPT, UR15, 0x7e, URZ ;  /* 0x0000007e0f0f7890 */ /* 0x000fc4000fffe0ff */
[----:B------:R-:W-:-:S04]  /*1710*/  USEL UR21, UR22, 0x5, UP0 ;  /* 0x0000000516157887 */ /* 0x000fc80008000000 */
[----:B------:R-:W-:Y:S02]  /*1720*/  UIADD3 UR6, UPT, UPT, UR21, -0x1, URZ ;  /* 0xffffffff15067890 */ /* 0x000fe4000fffe0ff */
[----:B------:R-:W-:Y:S02]  /*1730*/  @UP2 UIADD3 UR6, UPT, UPT, UR21, URZ, URZ ;  /* 0x000000ff15062290 */ /* 0x000fe4000fffe0ff */
[----:B------:R-:W-:Y:S02]  /*1740*/  UIADD3 UR14, UPT, UPT, UR22, -UR21, URZ ;  /* 0x80000015160e7290 */ /* 0x000fe4000fffe0ff */
[----:B------:R-:W-:Y:S02]  /*1750*/  UIADD3 UR5, UPT, UPT, UR6, 0x1, URZ ;  /* 0x0000000106057890 */ /* 0x000fe4000fffe0ff */
[----:B--2-4-:R-:W-:-:S12]  /*1760*/  UIADD3 UR6, UPT, UPT, -UR6, URZ, URZ ;  /* 0x000000ff06067290 */ /* 0x014fd8000fffe1ff */
.L_x_42:
[----:B------:R-:W-:Y:S01]  /*1770*/  UISETP.NE.AND UP0, UPT, UR37, URZ, UPT ;  /* 0x000000ff2500728c */ /* 0x000fe2000bf05270 */
[----:B------:R-:W1:Y:S08]  /*1780*/  S2UR UR37, SR_CgaCtaId ;  /* 0x00000000002579c3 */ /* 0x000e700000008800 */
[----:B------:R-:W-:Y:S05]  /*1790*/  BRA.U UP0, `(.L_x_23) ;  /* 0x0000000100347547 */ /* 0x000fea000b800000 */
[----:B------:R-:W2:Y:S01]  /*17a0*/  S2R R2, SR_CgaCtaId ;  /* 0x0000000000027919 */ /* 0x000ea20000008800 */
[----:B------:R-:W-:-:S04]  /*17b0*/  MOV R3, 0x400 ;  /* 0x0000040000037802 */ /* 0x000fc80000000f00 */
[----:B--2---:R-:W-:Y:S02]  /*17c0*/  LEA R2, R2, R3, 0x18 ;  /* 0x0000000302027211 */ /* 0x004fe400078ec0ff */
[----:B------:R-:W-:-:S03]  /*17d0*/  SHF.L.U32 R3, R11, 0x1f, RZ ;  /* 0x0000001f0b037819 */ /* 0x000fc600000006ff */
[----:B------:R-:W-:-:S04]  /*17e0*/  IMAD R2, R12, 0x8, R2 ;  /* 0x000000080c027824 */ /* 0x000fc800078e0202 */
[----:B------:R-:W2:Y:S02]  /*17f0*/  SYNCS.PHASECHK.TRANS64.TRYWAIT P0, [R2+URZ+0x100], R3 ;  /* 0x00010003020075a7 */ /* 0x000ea400080011ff */
[----:B--2---:R-:W-:Y:S05]  /*1800*/  @!P0 BRA `(.L_x_24) ;  /* 0x0000006400308947 */ /* 0x004fea0003800000 */
.L_x_134:
[----:B------:R-:W-:Y:S01]  /*1810*/  VIADD R12, R12, 0x1 ;  /* 0x000000010c0c7836 */ /* 0x000fe20000000000 */
[----:B------:R2:W-:Y:S04]  /*1820*/  SYNCS.ARRIVE.TRANS64.A1T0 RZ, [R2+URZ+0xf0], RZ ;  /* 0x0000f0ff02ff79a7 */ /* 0x0005e800081000ff */
[----:B------:R-:W-:-:S04]  /*1830*/  ISETP.NE.AND P0, PT, R12, 0x2, PT ;  /* 0x000000020c00780c */ /* 0x000fc80003f05270 */
[----:B------:R-:W-:Y:S02]  /*1840*/  SEL R12, R12, RZ, P0 ;  /* 0x000000ff0c0c7207 */ /* 0x000fe40000000000 */
[----:B--2---:R-:W-:-:S04]  /*1850*/  SEL R2, RZ, 0x1, P0 ;  /* 0x00000001ff027807 */ /* 0x004fc80000000000 */
[----:B------:R-:W-:-:S07]  /*1860*/  LOP3.LUT R11, R11, R2, RZ, 0x3c, !PT ;  /* 0x000000020b0b7212 */ /* 0x000fce00078e3cff */
.L_x_23:
[----:B------:R-:W-:Y:S01]  /*1870*/  UMOV UR4, 0x400 ;  /* 0x0000040000047882 */ /* 0x000fe20000000000 */
[----:B------:R-:W-:Y:S01]  /*1880*/  SHF.L.U32 R2, R17, 0x1f, RZ ;  /* 0x0000001f11027819 */ /* 0x000fe200000006ff */
[----:B-1----:R-:W-:Y:S01]  /*1890*/  ULEA UR4, UR37, UR4, 0x18 ;  /* 0x0000000425047291 */ /* 0x002fe2000f8ec0ff */
[----:B------:R-:W-:Y:S01]  /*18a0*/  R2UR UR35, R18 ;  /* 0x00000000122372ca */ /* 0x000fe200000e0000 */
[----:B------:R-:W-:Y:S01]  /*18b0*/  UISETP.GE.U32.AND UP0, UPT, UR15, 0x7f, UPT ;  /* 0x0000007f0f00788c */ /* 0x000fe2000bf06070 */
[----:B------:R-:W-:Y:S01]  /*18c0*/  R2UR UR11, R19 ;  /* 0x00000000130b72ca */ /* 0x000fe200000e0000 */
[----:B------:R-:W-:Y:S01]  /*18d0*/  ULEA UR8, UR13, UR4, 0x3 ;  /* 0x000000040d087291 */ /* 0x000fe2000f8e18ff */
[----:B------:R-:W-:-:S08]  /*18e0*/  UMOV UR23, URZ ;  /* 0x000000ff00177c82 */ /* 0x000fd00008000000 */
[----:B------:R1:W2:Y:S01]  /*18f0*/  SYNCS.PHASECHK.TRANS64.TRYWAIT P0, [UR8+0x28], R2 ;  /* 0x00002802ff0075a7 */ /* 0x0002a20008001108 */
[----:B------:R-:W-:-:S13]  /*1900*/  R2UR UR8, R15 ;  /* 0x000000000f0872ca */ /* 0x000fda00000e0000 */
[----:B------:R-:W-:Y:S01]  /*1910*/  ULEA UR11, UR8, UR11, 0x6 ;  /* 0x0000000b080b7291 */ /* 0x000fe2000f8e30ff */
[----:B-1----:R-:W-:-:S05]  /*1920*/  LEA.HI R2, R14, R14, RZ, 0x1 ;  /* 0x0000000e0e027211 */ /* 0x002fca00078f08ff */
[----:B------:R-:W-:-:S05]  /*1930*/  IMAD.SHL.U32 R2, R2, 0x80, RZ ;  /* 0x0000008002027824 */ /* 0x000fca00078e00ff */
[----:B------:R-:W-:-:S04]  /*1940*/  LOP3.LUT R2, R2, 0xffffff00, RZ, 0xc0, !PT ;  /* 0xffffff0002027812 */ /* 0x000fc800078ec0ff */
[----:B------:R-:W-:-:S13]  /*1950*/  R2UR UR9, R2 ;  /* 0x00000000020972ca */ /* 0x000fda00000e0000 */
[----:B------:R-:W-:Y:S01]  /*1960*/  ULOP3.LUT UR35, UR9, 0x80, UR35, 0xf8, !UPT ;  /* 0x0000008009237892 */ /* 0x000fe2000f8ef823 */
[----:B------:R-:W-:Y:S11]  /*1970*/  BRA.U !UP0, `(.L_x_25) ;  /* 0x0000000108c07547 */ /* 0x000ff6000b800000 */
[----:B------:R-:W-:Y:S01]  /*1980*/  UMOV UR16, UR6 ;  /* 0x0000000600107c82 */ /* 0x000fe20008000000 */
[----:B------:R-:W-:Y:S01]  /*1990*/  UMOV UR17, UR13 ;  /* 0x0000000d00117c82 */ /* 0x000fe20008000000 */
[----:B------:R-:W-:-:S05]  /*19a0*/  UMOV UR34, URZ ;  /* 0x000000ff00227c82 */ /* 0x000fca0008000000 */
.L_x_31:
[----:B------:R-:W-:Y:S01]  /*19b0*/  ULEA UR33, UR17, UR4, 0x3 ;  /* 0x0000000411217291 */ /* 0x000fe2000f8e18ff */
[----:B------:R-:W-:Y:S01]  /*19c0*/  @P5 MOV R3, 0xa000 ;  /* 0x0000a00000035802 */ /* 0x000fe20000000f00 */
[----:B-12-4-:R-:W-:Y:S10]  /*19d0*/  @P0 BRA `(.L_x_26) ;  /* 0x00000000000c0947 */ /* 0x016ff40003800000 */
[----:B------:R-:W-:-:S04]  /*19e0*/  SHF.L.U32 R4, R17, 0x1f, RZ ;  /* 0x0000001f11047819 */ /* 0x000fc800000006ff */
[----:B------:R-:W1:Y:S02]  /*19f0*/  SYNCS.PHASECHK.TRANS64.TRYWAIT P0, [UR33+0x28], R4 ;  /* 0x00002804ff0075a7 */ /* 0x000e640008001121 */
[----:B-1----:R-:W-:Y:S05]  /*1a00*/  @!P0 BRA `(.L_x_27) ;  /* 0x0000006000c48947 */ /* 0x002fea0003800000 */
.L_x_26:
[----:B------:R2:W-:Y:S01]  /*1a10*/  @P5 SYNCS.ARRIVE.TRANS64 RZ, [UR33], R3 ;  /* 0x00000003ffff59a7 */ /* 0x0005e20008000021 */
[----:B------:R-:W-:Y:S02]  /*1a20*/  ULOP3.LUT UR8, UR7, 0x2, URZ, 0xfc, !UPT ;  /* 0x0000000207087892 */ /* 0x000fe4000f8efcff */
[----:B------:R-:W-:Y:S02]  /*1a30*/  UIADD3 UR16, UPT, UPT, UR16, 0x1, URZ ;  /* 0x0000000110107890 */ /* 0x000fe4000fffe0ff */
[----:B------:R-:W-:Y:S02]  /*1a40*/  UISETP.NE.AND UP0, UPT, UR8, 0x2, UPT ;  /* 0x000000020800788c */ /* 0x000fe4000bf05270 */
[----:B------:R-:W-:-:S07]  /*1a50*/  UISETP.NE.AND UP2, UPT, UR16, 0x1, UPT ;  /* 0x000000011000788c */ /* 0x000fce000bf45270 */
[----:B------:R-:W-:Y:S05]  /*1a60*/  BRA.U UP0, `(.L_x_28) ;  /* 0x0000000100047547 */ /* 0x000fea000b800000 */
[----:B------:R-:W-:Y:S05]  /*1a70*/  BPT.TRAP 0x1 ;  /* 0x000000040000795c */ /* 0x000fea0000300000 */
.L_x_28:
[----:B------:R-:W-:Y:S04]  /*1a80*/  BSSY.RECONVERGENT B0, `(.L_x_29) ;  /* 0x0000003000007945 */ /* 0x000fe80003800200 */
[----:B------:R-:W-:Y:S05]  /*1a90*/  @!P4 BRA `(.L_x_30) ;  /* 0x000000000004c947 */ /* 0x000fea0003800000 */
[----:B------:R-:W-:Y:S05]  /*1aa0*/  BPT.TRAP 0x1 ;  /* 0x000000040000795c */ /* 0x000fea0000300000 */
.L_x_30:
[----:B------:R-:W-:Y:S05]  /*1ab0*/  BSYNC.RECONVERGENT B0 ;  /* 0x0000000000007941 */ /* 0x000fea0003800200 */
.L_x_29:
[----:B------:R-:W-:Y:S02]  /*1ac0*/  UIADD3 UR13, UPT, UPT, UR17, 0x1, URZ ;  /* 0x00000001110d7890 */ /* 0x000fe4000fffe0ff */
[----:B------:R-:W-:Y:S02]  /*1ad0*/  ULEA UR32, UR17, UR4, 0xe ;  /* 0x0000000411207291 */ /* 0x000fe4000f8e70ff */
[----:B------:R-:W-:Y:S02]  /*1ae0*/  UISETP.NE.AND UP0, UPT, UR13, 0x5, UPT ;  /* 0x000000050d00788c */ /* 0x000fe4000bf05270 */
[----:B------:R-:W-:Y:S02]  /*1af0*/  UIADD3 UR28, UP1, UPT, UR24, 0x80, URZ ;  /* 0x00000080181c7890 */ /* 0x000fe4000ff3e0ff */
[----:B------:R-:W-:Y:S02]  /*1b00*/  USEL UR9, URZ, 0x1, UP0 ;  /* 0x00000001ff097887 */ /* 0x000fe40008000000 */
[----:B------:R-:W-:-:S02]  /*1b10*/  USEL UR13, UR13, URZ, UP0 ;  /* 0x000000ff0d0d7287 */ /* 0x000fc40008000000 */
[----:B------:R-:W-:Y:S02]  /*1b20*/  UIADD3 UR26, UP0, UPT, UR24, 0x180, URZ ;  /* 0x00000180181a7890 */ /* 0x000fe4000ff1e0ff */
[----:B------:R-:W-:Y:S01]  /*1b30*/  ULEA UR8, UR13, UR4, 0x3 ;  /* 0x000000040d087291 */ /* 0x000fe2000f8e18ff */
[----:B------:R-:W-:Y:S01]  /*1b40*/  LOP3.LUT R17, R17, UR9, RZ, 0x3c, !PT ;  /* 0x0000000911117c12 */ /* 0x000fe2000f8e3cff */
[----:B------:R-:W-:Y:S02]  /*1b50*/  ULOP3.LUT UR33, UR33, 0xfefffff8, URZ, 0xc0, !UPT ;  /* 0xfefffff821217892 */ /* 0x000fe4000f8ec0ff */
[----:B------:R-:W-:Y:S01]  /*1b60*/  UIADD3.X UR29, UPT, UPT, URZ, UR25, URZ, UP1, !UPT ;  /* 0x00000019ff1d7290 */ /* 0x000fe20008ffe4ff */
[----:B-1----:R-:W-:Y:S01]  /*1b70*/  SHF.L.U32 R2, R17, 0x1f, RZ ;  /* 0x0000001f11027819 */ /* 0x002fe200000006ff */
[----:B------:R-:W-:Y:S02]  /*1b80*/  UIADD3 UR32, UPT, UPT, UR32, 0x6400, URZ ;  /* 0x0000640020207890 */ /* 0x000fe4000fffe0ff */
[----:B------:R-:W-:Y:S01]  /*1b90*/  UIADD3.X UR27, UPT, UPT, URZ, UR25, URZ, UP0, !UPT ;  /* 0x00000019ff1b7290 */ /* 0x000fe200087fe4ff */
[----:B------:R1:W4:Y:S01]  /*1ba0*/  SYNCS.PHASECHK.TRANS64.TRYWAIT P0, [UR8+0x28], R2 ;  /* 0x00002802ff0075a7 */ /* 0x0003220008001108 */
[----:B------:R-:W-:Y:S01]  /*1bb0*/  ULEA UR8, UR17, UR4, 0xc ;  /* 0x0000000411087291 */ /* 0x000fe2000f8e60ff */
[----:B------:R-:W-:Y:S01]  /*1bc0*/  UMOV UR18, 0x0 ;  /* 0x0000000000127882 */ /* 0x000fe20000000000 */
[----:B------:R-:W-:-:S02]  /*1bd0*/  UMOV UR19, 0x10000000 ;  /* 0x1000000000137882 */ /* 0x000fc40000000000 */
[----:B------:R-:W-:Y:S01]  /*1be0*/  UIADD3 UR8, UPT, UPT, UR8, 0x1a400, URZ ;  /* 0x0001a40008087890 */ /* 0x000fe2000fffe0ff */
[----:B------:R2:W-:Y:S01]  /*1bf0*/  UTMALDG.3D.2CTA [UR32], [UR28], desc[UR18] ;  /* 0x000012201c0075b4 */ /* 0x0005e20008211000 */
[----:B------:R-:W-:Y:S01]  /*1c00*/  UMOV UR10, UR34 ;  /* 0x00000022000a7c82 */ /* 0x000fe20008000000 */
[----:B------:R-:W-:Y:S01]  /*1c10*/  UMOV UR12, UR36 ;  /* 0x00000024000c7c82 */ /* 0x000fe20008000000 */
[----:B------:R-:W-:Y:S01]  /*1c20*/  UMOV UR9, UR33 ;  /* 0x0000002100097c82 */ /* 0x000fe20008000000 */
[----:B------:R-:W-:Y:S01]  /*1c30*/  UMOV UR23, UR5 ;  /* 0x0000000500177c82 */ /* 0x000fe20008000000 */
[----:B------:R-:W-:-:S03]  /*1c40*/  UMOV UR17, UR13 ;  /* 0x0000000d00117c82 */ /* 0x000fc60008000000 */
[----:B------:R1:W-:Y:S01]  /*1c50*/  UTMALDG.3D.2CTA [UR8], [UR26], desc[UR18] ;  /* 0x000012081a0075b4 */ /* 0x0003e20008211000 */
[----:B--2---:R-:W-:Y:S01]  /*1c60*/  UIADD3 UR34, UPT, UPT, UR34, 0x40, URZ ;  /* 0x0000004022227890 */ /* 0x004fe2000fffe0ff */
[----:B------:R-:W-:Y:S11]  /*1c70*/  BRA.U UP2, `(.L_x_31) ;  /* 0xfffffffd024c7547 */ /* 0x000ff6000b83ffff */
.L_x_25:
[----:B-1----:R-:W-:Y:S01]  /*1c80*/  ULEA UR8, UR13, UR4, 0x3 ;  /* 0x000000040d087291 */ /* 0x002fe2000f8e18ff */
[----:B------:R-:W-:Y:S01]  /*1c90*/  SHF.L.U32 R2, R17, 0x1f, RZ ;  /* 0x0000001f11027819 */ /* 0x000fe200000006ff */
[----:B------:R-:W-:Y:S01]  /*1ca0*/  @!P1 SYNCS.ARRIVE.TRANS64.A1T0 RZ, [UR4+0x88], RZ ;  /* 0x000088ffffff99a7 */ /* 0x000fe20008100004 */
[----:B------:R-:W-:-:S06]  /*1cb0*/  UISETP.GT.AND UP0, UPT, UR22, UR21, UPT ;  /* 0x000000151600728c */ /* 0x000fcc000bf04270 */
[----:B--2-4-:R1:W2:Y:S03]  /*1cc0*/  SYNCS.PHASECHK.TRANS64.TRYWAIT P0, [UR8+0x28], R2 ;  /* 0x00002802ff0075a7 */ /* 0x0142a60008001108 */
[----:B------:R-:W-:Y:S05]  /*1cd0*/  BRA.U !UP0, `(.L_x_32) ;  /* 0x0000000108c07547 */ /* 0x000fea000b800000 */
[----:B------:R-:W-:Y:S01]  /*1ce0*/  UIADD3 UR26, UPT, UPT, UR14, UR23, URZ ;  /* 0x000000170e1a7290 */ /* 0x000fe2000fffe0ff */
[----:B------:R-:W-:-:S11]  /*1cf0*/  UMOV UR27, UR13 ;  /* 0x0000000d001b7c82 */ /* 0x000fd60008000000 */
.L_x_38:
[----:B------:R-:W-:Y:S01]  /*1d00*/  ULEA UR17, UR27, UR4, 0x3 ;  /* 0x000000041b117291 */ /* 0x000fe2000f8e18ff */
[----:B--2---:R-:W-:Y:S01]  /*1d10*/  @P5 MOV R3, 0xa000 ;  /* 0x0000a00000035802 */ /* 0x004fe20000000f00 */
[----:B-12---:R-:W-:Y:S10]  /*1d20*/  @P0 BRA `(.L_x_33) ;  /* 0x00000000000c0947 */ /* 0x006ff40003800000 */
[----:B------:R-:W-:-:S04]  /*1d30*/  SHF.L.U32 R4, R17, 0x1f, RZ ;  /* 0x0000001f11047819 */ /* 0x000fc800000006ff */
[----:B------:R-:W2:Y:S02]  /*1d40*/  SYNCS.PHASECHK.TRANS64.TRYWAIT P0, [UR17+0x28], R4 ;  /* 0x00002804ff0075a7 */ /* 0x000ea40008001111 */
[----:B--2---:R-:W-:Y:S05]  /*1d50*/  @!P0 BRA `(.L_x_34) ;  /* 0x0000006000088947 */ /* 0x004fea0003800000 */
.L_x_33:
[----:B------:R2:W-:Y:S01]  /*1d60*/  @P5 SYNCS.ARRIVE.TRANS64 RZ, [UR17], R3 ;  /* 0x00000003ffff59a7 */ /* 0x0005e20008000011 */
[----:B------:R-:W-:-:S04]  /*1d70*/  ULOP3.LUT UR8, UR7, 0x2, URZ, 0xfc, !UPT ;  /* 0x0000000207087892 */ /* 0x000fc8000f8efcff */
[----:B------:R-:W-:-:S09]  /*1d80*/  UISETP.NE.AND UP0, UPT, UR8, 0x2, UPT ;  /* 0x000000020800788c */ /* 0x000fd2000bf05270 */
[----:B------:R-:W-:Y:S05]  /*1d90*/  BRA.U UP0, `(.L_x_35) ;  /* 0x0000000100047547 */ /* 0x000fea000b800000 */
[----:B------:R-:W-:Y:S05]  /*1da0*/  BPT.TRAP 0x1 ;  /* 0x000000040000795c */ /* 0x000fea0000300000 */
.L_x_35:
[----:B------:R-:W-:Y:S04]  /*1db0*/  BSSY.RECONVERGENT B0, `(.L_x_36) ;  /* 0x0000003000007945 */ /* 0x000fe80003800200 */
[----:B------:R-:W-:Y:S05]  /*1dc0*/  @!P4 BRA `(.L_x_37) ;  /* 0x000000000004c947 */ /* 0x000fea0003800000 */
[----:B------:R-:W-:Y:S05]  /*1dd0*/  BPT.TRAP 0x1 ;  /* 0x000000040000795c */ /* 0x000fea0000300000 */
.L_x_37:
[----:B------:R-:W-:Y:S05]  /*1de0*/  BSYNC.RECONVERGENT B0 ;  /* 0x0000000000007941 */ /* 0x000fea0003800200 */
.L_x_36:
        /* <DEDUP_REMOVED lines=9> */
[----:B------:R-:W-:Y:S02]  /*1e80*/  USHF.L.U32 UR18, UR23, 0x6, URZ ;  /* 0x0000000617127899 */ /* 0x000fe400080006ff */
[----:B------:R-:W-:Y:S01]  /*1e90*/  ULOP3.LUT UR17, UR17, 0xfefffff8, URZ, 0xc0, !UPT ;  /* 0xfefffff811117892 */ /* 0x000fe2000f8ec0ff */
[----:B-1----:R-:W-:Y:S01]  /*1ea0*/  SHF.L.U32 R2, R17, 0x1f, RZ ;  /* 0x0000001f11027819 */ /* 0x002fe200000006ff */
[----:B------:R-:W-:Y:S02]  /*1eb0*/  UIADD3 UR16, UPT, UPT, UR16, 0x6400, URZ ;  /* 0x0000640010107890 */ /* 0x000fe4000fffe0ff */
[----:B------:R-:W-:Y:S01]  /*1ec0*/  UIADD3.X UR33, UPT, UPT, URZ, UR25, URZ, UP1, !UPT ;  /* 0x00000019ff217290 */ /* 0x000fe20008ffe4ff */
[----:B------:R4:W1:Y:S01]  /*1ed0*/  SYNCS.PHASECHK.TRANS64.TRYWAIT P0, [UR8+0x28], R2 ;  /* 0x00002802ff0075a7 */ /* 0x0008620008001108 */
[----:B------:R-:W-:-:S02]  /*1ee0*/  ULEA UR8, UR27, UR4, 0xc ;  /* 0x000000041b087291 */ /* 0x000fc4000f8e60ff */
[----:B------:R-:W-:Y:S02]  /*1ef0*/  UIADD3.X UR31, UPT, UPT, URZ, UR25, URZ, UP0, !UPT ;  /* 0x00000019ff1f7290 */ /* 0x000fe400087fe4ff */
[----:B------:R-:W-:Y:S01]  /*1f00*/  UIADD3 UR8, UPT, UPT, UR8, 0x1a400, URZ ;  /* 0x0001a40008087890 */ /* 0x000fe2000fffe0ff */
[----:B------:R-:W-:Y:S01]  /*1f10*/  UMOV UR28, 0x0 ;  /* 0x00000000001c7882 */ /* 0x000fe20000000000 */
[----:B------:R-:W-:Y:S01]  /*1f20*/  UMOV UR29, 0x10000000 ;  /* 0x10000000001d7882 */ /* 0x000fe20000000000 */
[----:B------:R-:W-:Y:S01]  /*1f30*/  UMOV UR19, UR35 ;  /* 0x0000002300137c82 */ /* 0x000fe20008000000 */
[----:B------:R-:W-:Y:S01]  /*1f40*/  UMOV UR20, UR36 ;  /* 0x0000002400147c82 */ /* 0x000fe20008000000 */
[----:B------:R-:W-:Y:S01]  /*1f50*/  UMOV UR12, UR36 ;  /* 0x00000024000c7c82 */ /* 0x000fe20008000000 */
[----:B------:R-:W-:Y:S01]  /*1f60*/  UMOV UR9, UR17 ;  /* 0x0000001100097c82 */ /* 0x000fe20008000000 */
[----:B------:R-:W-:Y:S01]  /*1f70*/  UMOV UR10, UR18 ;  /* 0x00000012000a7c82 */ /* 0x000fe20008000000 */
[----:B------:R4:W-:Y:S01]  /*1f80*/  UTMALDG.3D.2CTA [UR16], [UR32], desc[UR28] ;  /* 0x00001c10200075b4 */ /* 0x0009e20008211000 */
[----:B------:R-:W-:Y:S01]  /*1f90*/  UIADD3 UR23, UPT, UPT, UR23, 0x1, URZ ;  /* 0x0000000117177890 */ /* 0x000fe2000fffe0ff */
[----:B------:R-:W-:-:S03]  /*1fa0*/  UMOV UR27, UR13 ;  /* 0x0000000d001b7c82 */ /* 0x000fc60008000000 */
[----:B------:R-:W-:Y:S01]  /*1fb0*/  UISETP.NE.AND UP0, UPT, UR23, UR26, UPT ;  /* 0x0000001a1700728c */ /* 0x000fe2000bf05270 */
[----:B------:R4:W-:Y:S08]  /*1fc0*/  UTMALDG.3D.2CTA [UR8], [UR30], desc[UR28] ;  /* 0x00001c081e0075b4 */ /* 0x0009f00008211000 */
[----:B----4-:R-:W-:Y:S05]  /*1fd0*/  BRA.U UP0, `(.L_x_38) ;  /* 0xfffffffd00487547 */ /* 0x010fea000b83ffff */
.L_x_32:
[C---:B-1----:R-:W-:Y:S01]  /*1fe0*/  LEA R2, R16.reuse, UR4, 0x3 ;  /* 0x0000000410027c11 */ /* 0x042fe2000f8e18ff */
[----:B------:R-:W-:Y:S01]  /*1ff0*/  NOP ;  /* 0x0000000000007918 */ /* 0x000fe20000000000 */
[----:B--2---:R-:W-:Y:S02]  /*2000*/  SHF.L.U32 R3, R13, 0x1f, RZ ;  /* 0x0000001f0d037819 */ /* 0x004fe400000006ff */
[----:B------:R-:W-:Y:S02]  /*2010*/  LEA R4, R16, UR4, 0x4 ;  /* 0x0000000410047c11 */ /* 0x000fe4000f8e20ff */
[----:B------:R-:W1:Y:S02]  /*2020*/  SYNCS.PHASECHK.TRANS64.TRYWAIT P0, [R2+URZ+0x90], R3 ;  /* 0x00009003020075a7 */ /* 0x000e6400080011ff */
[----:B-1----:R-:W-:Y:S05]  /*2030*/  @!P0 BRA `(.L_x_39) ;  /* 0x0000005c00688947 */ /* 0x002fea0003800000 */
.L_x_137:
[----:B------:R-:W2:Y:S01]  /*2040*/  LDS.128 R4, [R4+0x120] ;  /* 0x0001200004047984 */ /* 0x000ea20000000c00 */
[----:B------:R-:W-:Y:S01]  /*2050*/  ISETP.GE.AND P0, PT, R40, 0x1, PT ;  /* 0x000000012800780c */ /* 0x000fe20003f06270 */
[----:B-1----:R-:W-:Y:S01]  /*2060*/  VIADD R2, R2, 0xa0 ;  /* 0x000000a002027836 */ /* 0x002fe20000000000 */
[----:B------:R-:W-:Y:S01]  /*2070*/  @!PT LDS RZ, [RZ] ;  /* 0x00000000fffff984 */ /* 0x000fe20000000800 */
[----:B------:R-:W-:Y:S01]  /*2080*/  @!PT LDS RZ, [RZ] ;  /* 0x00000000fffff984 */ /* 0x000fe20000000800 */
[----:B------:R-:W-:Y:S01]  /*2090*/  @!PT LDS RZ, [RZ] ;  /* 0x00000000fffff984 */ /* 0x000fe20000000800 */
[----:B------:R-:W-:Y:S01]  /*20a0*/  @!PT LDS RZ, [RZ] ;  /* 0x00000000fffff984 */ /* 0x000fe20000000800 */
[----:B------:R1:W-:Y:S06]  /*20b0*/  MEMBAR.ALL.CTA ;  /* 0x0000000000007992 */ /* 0x0003ec0000008000 */
[----:B-1----:R-:W1:Y:S01]  /*20c0*/  FENCE.VIEW.ASYNC.S ;  /* 0x00000000000073c6 */ /* 0x002e620000000000 */
[----:B------:R-:W-:-:S04]  /*20d0*/  PRMT R2, RZ, 0x654, R2 ;  /* 0x00000654ff027816 */ /* 0x000fc80000000002 */
[----:B-1----:R1:W-:Y:S01]  /*20e0*/  SYNCS.ARRIVE.TRANS64.RED.A1T0 RZ, [R2+URZ], RZ ;  /* 0x000000ff02ff79a7 */ /* 0x0023e200081004ff */
[----:B--2---:R-:W-:-:S13]  /*20f0*/  LOP3.LUT P2, RZ, R6, 0x1, RZ, 0xc0, !PT ;  /* 0x0000000106ff7812 */ /* 0x004fda000784c0ff */
[----:B------:R-:W-:Y:S01]  /*2100*/  @P2 SHF.R.U32.HI R3, RZ, 0x10, R5 ;  /* 0x00000010ff032819 */ /* 0x000fe20000011605 */
[----:B------:R-:W-:Y:S01]  /*2110*/  VOTEU.ANY UP0, P2 ;  /* 0x0000000000ff7886 */ /* 0x000fe20001000100 */
[----:B------:R-:W-:Y:S02]  /*2120*/  @P2 MOV R10, R4 ;  /* 0x00000004000a2202 */ /* 0x000fe40000000f00 */
[----:B------:R-:W-:Y:S02]  /*2130*/  @P2 R2UR.BROADCAST UR8, R3 ;  /* 0x00000000030822ca */ /* 0x000fe400008e0000 */
[----:B------:R-:W-:-:S11]  /*2140*/  @P2 LOP3.LUT R9, R5, 0xffff, RZ, 0xc0, !PT ;  /* 0x0000ffff05092812 */ /* 0x000fd600078ec0ff */
[----:B------:R-:W-:Y:S01]  /*2150*/  @UP0 UMOV UR36, UR8 ;  /* 0x0000000800240c82 */ /* 0x000fe20008000000 */
[----:B-1----:R-:W-:Y:S05]  /*2160*/  @!P0 BRA `(.L_x_40) ;  /* 0x0000000000b88947 */ /* 0x002fea0003800000 */
[----:B------:R-:W3:Y:S01]  /*2170*/  LDC.64 R4, c[0x0][0xb18] ;  /* 0x0002c600ff047b82 */ /* 0x000ee20000000a00 */
[----:B------:R-:W-:-:S07]  /*2180*/  ISETP.NE.AND P3, PT, R40, 0x1, PT ;  /* 0x000000012800780c */ /* 0x000fce0003f65270 */
[----:B------:R-:W1:Y:S08]  /*2190*/  LDC.64 R6, c[0x0][0xb10] ;  /* 0x0002c400ff067b82 */ /* 0x000e700000000a00 */
[----:B------:R-:W2:Y:S08]  /*21a0*/  LDC R14, c[0x0][0xb20] ;  /* 0x0002c800ff0e7b82 */ /* 0x000eb00000000800 */
[----:B------:R-:W4:Y:S01]  /*21b0*/  LDC R15, c[0x0][0xb0c] ;  /* 0x0002c300ff0f7b82 */ /* 0x000f220000000800 */
[----:B---3--:R-:W-:Y:S01]  /*21c0*/  IMAD.HI.U32 R21, R0, R5, RZ ;  /* 0x0000000500157227 */ /* 0x008fe200078e00ff */
[----:B------:R-:W-:-:S03]  /*21d0*/  ISETP.NE.AND P0, PT, R4, 0x1, PT ;  /* 0x000000010400780c */ /* 0x000fc60003f05270 */
[----:B------:R-:W-:-:S03]  /*21e0*/  IMAD.HI.U32 R5, R9, R5, RZ ;  /* 0x0000000509057227 */ /* 0x000fc600078e00ff */
[----:B------:R-:W3:Y:S01]  /*21f0*/  LDC.64 R2, c[0x0][0xb28] ;  /* 0x0002ca00ff027b82 */ /* 0x000ee20000000a00 */
[----:B-1----:R-:W-:-:S04]  /*2200*/  IMAD.HI.U32 R22, R8, R6, RZ ;  /* 0x0000000608167227 */ /* 0x002fc800078e00ff */
[----:B------:R-:W-:Y:S01]  /*2210*/  IMAD.HI.U32 R23, R10, R6, RZ ;  /* 0x000000060a177227 */ /* 0x000fe200078e00ff */
[----:B------:R-:W-:Y:S02]  /*2220*/  SHF.R.U32.HI R22, RZ, R7, R22 ;  /* 0x00000007ff167219 */ /* 0x000fe40000011616 */
[-C--:B--2---:R-:W-:Y:S02]  /*2230*/  SHF.R.U32.HI R21, RZ, R14.reuse, R21 ;  /* 0x0000000eff157219 */ /* 0x084fe40000011615 */
[----:B------:R-:W-:Y:S02]  /*2240*/  SHF.R.U32.HI R5, RZ, R14, R5 ;  /* 0x0000000eff057219 */ /* 0x000fe40000011605 */
[----:B------:R-:W-:Y:S02]  /*2250*/  SEL R21, R0, R21, !P0 ;  /* 0x0000001500157207 */ /* 0x000fe40004000000 */
[----:B------:R-:W-:Y:S02]  /*2260*/  SHF.R.U32.HI R23, RZ, R7, R23 ;  /* 0x00000007ff177219 */ /* 0x000fe40000011617 */
[----:B----4-:R-:W-:-:S02]  /*2270*/  ISETP.NE.AND P1, PT, R15, 0x1, PT ;  /* 0x000000010f00780c */ /* 0x010fc40003f25270 */
[----:B------:R-:W-:Y:S02]  /*2280*/  SEL R5, R9, R5, !P0 ;  /* 0x0000000509057207 */ /* 0x000fe40004000000 */
[----:B------:R-:W-:Y:S02]  /*2290*/  SEL R22, R8, R22, !P1 ;  /* 0x0000001608167207 */ /* 0x000fe40004800000 */
[----:B------:R-:W-:Y:S01]  /*22a0*/  SEL R23, R10, R23, !P1 ;  /* 0x000000170a177207 */ /* 0x000fe20004800000 */
[----:B---3--:R-:W-:-:S04]  /*22b0*/  IMAD.HI.U32 R20, R21, R2, RZ ;  /* 0x0000000215147227 */ /* 0x008fc800078e00ff */
        /* <DEDUP_REMOVED lines=10> */
[----:B------:R-:W-:-:S04]  /*2360*/  @!P0 IMAD.HI.U32 R7, R23, R2, RZ ;  /* 0x0000000217078227 */ /* 0x000fc800078e00ff */
[----:B------:R-:W-:Y:S01]  /*2370*/  IMAD.MOV R2, RZ, RZ, -R6 ;  /* 0x000000ffff027224 */ /* 0x000fe200078e0a06 */
[----:B------:R-:W-:Y:S02]  /*2380*/  @!P0 SHF.R.U32.HI R3, RZ, R3, R7 ;  /* 0x00000003ff038219 */ /* 0x000fe40000011607 */
[----:B------:R-:W-:Y:S01]  /*2390*/  IADD3 R7, PT, PT, -R5, RZ, RZ ;  /* 0x000000ff05077210 */ /* 0x000fe20007ffe1ff */
[----:B------:R-:W-:Y:S01]  /*23a0*/  IMAD R2, R40, R2, R5 ;  /* 0x0000000228027224 */ /* 0x000fe200078e0205 */
        /* <DEDUP_REMOVED lines=10> */
.L_x_40:
[----:B------:R-:W1:Y:S02]  /*2450*/  LDCU UR8, c[0x0][0xb30] ;  /* 0x00016600ff0877ac */ /* 0x000e640008000800 */
[----:B-1----:R-:W-:-:S09]  /*2460*/  UISETP.NE.AND UP0, UPT, UR8, 0x1, UPT ;  /* 0x000000010800788c */ /* 0x002fd2000bf05270 */
[----:B------:R-:W-:Y:S05]  /*2470*/  BRA.U UP0, `(.L_x_41) ;  /* 0x0000000100407547 */ /* 0x000fea000b800000 */
[----:B------:R-:W1:Y:S08]  /*2480*/  LDC.64 R4, c[0x0][0xb10] ;  /* 0x0002c400ff047b82 */ /* 0x000e700000000a00 */
[----:B------:R-:W2:Y:S08]  /*2490*/  LDC.64 R2, c[0x0][0xb18] ;  /* 0x0002c600ff027b82 */ /* 0x000eb00000000a00 */
[----:B------:R-:W4:Y:S08]  /*24a0*/  LDC R6, c[0x0][0xb20] ;  /* 0x0002c800ff067b82 */ /* 0x000f300000000800 */
[----:B------:R-:W3:Y:S01]  /*24b0*/  LDC R7, c[0x0][0xb0c] ;  /* 0x0002c300ff077b82 */ /* 0x000ee20000000800 */
[----:B-1----:R-:W-:-:S05]  /*24c0*/  IMAD.HI.U32 R4, R10, R4, RZ ;  /* 0x000000040a047227 */ /* 0x002fca00078e00ff */
[----:B------:R-:W-:Y:S01]  /*24d0*/  SHF.R.U32.HI R4, RZ, R5, R4 ;  /* 0x00000005ff047219 */ /* 0x000fe20000011604 */
[----:B--2---:R-:W-:Y:S01]  /*24e0*/  IMAD.HI.U32 R3, R9, R3, RZ ;  /* 0x0000000309037227 */ /* 0x004fe200078e00ff */
[----:B------:R-:W-:-:S04]  /*24f0*/  ISETP.NE.AND P0, PT, R2, 0x1, PT ;  /* 0x000000010200780c */ /* 0x000fc80003f05270 */
[----:B----4-:R-:W-:-:S04]  /*2500*/  SHF.R.U32.HI R3, RZ, R6, R3 ;  /* 0x00000006ff037219 */ /* 0x010fc80000011603 */
[----:B------:R-:W-:Y:S02]  /*2510*/  SEL R3, R9, R3, !P0 ;  /* 0x0000000309037207 */ /* 0x000fe40004000000 */
[----:B---3--:R-:W-:-:S04]  /*2520*/  ISETP.NE.AND P1, PT, R7, 0x1, PT ;  /* 0x000000010700780c */ /* 0x008fc80003f25270 */
[----:B------:R-:W-:-:S05]  /*2530*/  SEL R4, R10, R4, !P1 ;  /* 0x000000040a047207 */ /* 0x000fca0004800000 */
[----:B------:R-:W-:Y:S02]  /*2540*/  IMAD.IADD R5, R3, 0x1, -R4 ;  /* 0x0000000103057824 */ /* 0x000fe400078e0a04 */
[----:B------:R-:W-:Y:S02]  /*2550*/  IMAD.IADD R3, R4, 0x1, -R3 ;  /* 0x0000000104037824 */ /* 0x000fe400078e0a03 */
[----:B------:R-:W-:Y:S02]  /*2560*/  IMAD R10, R5, R7, R10 ;  /* 0x00000007050a7224 */ /* 0x000fe400078e020a */
[----:B------:R-:W-:-:S07]  /*2570*/  IMAD R9, R3, R2, R9 ;  /* 0x0000000203097224 */ /* 0x000fce00078e0209 */
.L_x_41:
[----:B------:R-:W-:Y:S01]  /*2580*/  VIADD R16, R16, 0x1 ;  /* 0x0000000110107836 */ /* 0x000fe20000000000 */
[----:B------:R-:W-:Y:S01]  /*2590*/  PLOP3.LUT P1, PT, PT, PT, PT, 0x80, 0x8 ;  /* 0x000000000008781c */ /* 0x000fe20003f2f070 */
[----:B------:R-:W-:Y:S02]  /*25a0*/  IMAD.IADD R14, R10, 0x1, R91 ;  /* 0x000000010a0e7824 */ /* 0x000fe400078e025b */
[----:B------:R-:W-:Y:S01]  /*25b0*/  IMAD.IADD R15, R9, 0x1, R90 ;  /* 0x00000001090f7824 */ /* 0x000fe200078e025a */
[----:B------:R-:W-:-:S04]  /*25c0*/  ISETP.NE.AND P0, PT, R16, 0x2, PT ;  /* 0x000000021000780c */ /* 0x000fc80003f05270 */
[----:B------:R-:W-:Y:S02]  /*25d0*/  SEL R2, RZ, 0x1, P0 ;  /* 0x00000001ff027807 */ /* 0x000fe40000000000 */
[----:B------:R-:W-:Y:S02]  /*25e0*/  SEL R16, R16, RZ, P0 ;  /* 0x000000ff10107207 */ /* 0x000fe40000000000 */
[----:B------:R-:W-:Y:S01]  /*25f0*/  LOP3.LUT R13, R13, R2, RZ, 0x3c, !PT ;  /* 0x000000020d0d7212 */ /* 0x000fe200078e3cff */
[----:B------:R-:W-:Y:S06]  /*2600*/  @P2 BRA `(.L_x_42) ;  /* 0xfffffff000582947 */ /* 0x000fec000383ffff */
[----:B------:R-:W-:Y:S01]  /*2610*/  UIADD3 UR4, UPT, UPT, UR4, 0x28, URZ ;  /* 0x0000002804047890 */ /* 0x000fe2000fffe0ff */
[----:B------:R-:W-:-:S03]  /*2620*/  SHF.L.U32 R2, R17, 0x1f, RZ ;  /* 0x0000001f11027819 */ /* 0x000fc600000006ff */
[----:B------:R-:W-:-:S09]  /*2630*/  ULEA UR5, UR13, UR4, 0x3 ;  /* 0x000000040d057291 */ /* 0x000fd2000f8e18ff */
[----:B------:R-:W1:Y:S02]  /*2640*/  SYNCS.PHASECHK.TRANS64.TRYWAIT P0, [UR5], R2 ;  /* 0x00000002ff0075a7 */ /* 0x000e640008001105 */
[----:B-1----:R-:W-:Y:S05]  /*2650*/  @!P0 BRA `(.L_x_43) ;  /* 0x0000005400f48947 */ /* 0x002fea0003800000 */
.L_x_139:
[----:B------:R-:W-:-:S04]  /*2660*/  UIADD3 UR6, UPT, UPT, UR13, 0x1, URZ ;  /* 0x000000010d067890 */ /* 0x000fc8000fffe0ff */
[----:B------:R-:W-:-:S04]  /*2670*/  UISETP.NE.AND UP0, UPT, UR6, 0x5, UPT ;  /* 0x000000050600788c */ /* 0x000fc8000bf05270 */
[----:B------:R-:W-:Y:S02]  /*2680*/  USEL UR7, URZ, 0x1, UP0 ;  /* 0x00000001ff077887 */ /* 0x000fe40008000000 */
[----:B------:R-:W-:-:S04]  /*2690*/  USEL UR6, UR6, URZ, UP0 ;  /* 0x000000ff06067287 */ /* 0x000fc80008000000 */
[----:B------:R-:W-:Y:S01]  /*26a0*/  ULEA UR5, UR6, UR4, 0x3 ;  /* 0x0000000406057291 */ /* 0x000fe2000f8e18ff */
[----:B-1----:R-:W-:-:S04]  /*26b0*/  LOP3.LUT R2, R17, UR7, RZ, 0x3c, !PT ;  /* 0x0000000711027c12 */ /* 0x002fc8000f8e3cff */
[----:B------:R-:W-:-:S04]  /*26c0*/  SHF.L.U32 R3, R2, 0x1f, RZ ;  /* 0x0000001f02037819 */ /* 0x000fc800000006ff */
[----:B------:R-:W1:Y:S02]  /*26d0*/  SYNCS.PHASECHK.TRANS64.TRYWAIT P0, [UR5], R3 ;  /* 0x00000003ff0075a7 */ /* 0x000e640008001105 */
[----:B-1----:R-:W-:Y:S05]  /*26e0*/  @!P0 BRA `(.L_x_44) ;  /* 0x0000005400e88947 */ /* 0x002fea0003800000 */
.L_x_141:
[----:B------:R-:W-:-:S04]  /*26f0*/  UIADD3 UR6, UPT, UPT, UR6, 0x1, URZ ;  /* 0x0000000106067890 */ /* 0x000fc8000fffe0ff */
[----:B------:R-:W-:-:S04]  /*2700*/  UISETP.NE.AND UP0, UPT, UR6, 0x5, UPT ;  /* 0x000000050600788c */ /* 0x000fc8000bf05270 */
[----:B------:R-:W-:Y:S02]  /*2710*/  USEL UR7, URZ, 0x1, UP0 ;  /* 0x00000001ff077887 */ /* 0x000fe40008000000 */
[----:B------:R-:W-:-:S04]  /*2720*/  USEL UR6, UR6, URZ, UP0 ;  /* 0x000000ff06067287 */ /* 0x000fc80008000000 */
[----:B------:R-:W-:Y:S01]  /*2730*/  ULEA UR5, UR6, UR4, 0x3 ;  /* 0x0000000406057291 */ /* 0x000fe2000f8e18ff */
[----:B------:R-:W-:-:S04]  /*2740*/  LOP3.LUT R2, R2, UR7, RZ, 0x3c, !PT ;  /* 0x0000000702027c12 */ /* 0x000fc8000f8e3cff */
[----:B-1----:R-:W-:-:S04]  /*2750*/  SHF.L.U32 R3, R2, 0x1f, RZ ;  /* 0x0000001f02037819 */ /* 0x002fc800000006ff */
[----:B------:R-:W1:Y:S02]  /*2760*/  SYNCS.PHASECHK.TRANS64.TRYWAIT P0, [UR5], R3 ;  /* 0x00000003ff0075a7 */ /* 0x000e640008001105 */
[----:B-1----:R-:W-:Y:S05]  /*2770*/  @!P0 BRA `(.L_x_45) ;  /* 0x0000005400dc8947 */ /* 0x002fea0003800000 */
.L_x_143:
        /* <DEDUP_REMOVED lines=9> */
.L_x_145:
[----:B------:R-:W-:-:S04]  /*2810*/  UIADD3 UR6, UPT, UPT, UR6, 0x1, URZ ;  /* 0x0000000106067890 */ /* 0x000fc8000fffe0ff */
[----:B------:R-:W-:-:S04]  /*2820*/  UISETP.NE.AND UP0, UPT, UR6, 0x5, UPT ;  /* 0x000000050600788c */ /* 0x000fc8000bf05270 */
[----:B------:R-:W-:Y:S02]  /*2830*/  USEL UR5, URZ, 0x1, UP0 ;  /* 0x00000001ff057887 */ /* 0x000fe40008000000 */
[----:B------:R-:W-:-:S04]  /*2840*/  USEL UR6, UR6, URZ, UP0 ;  /* 0x000000ff06067287 */ /* 0x000fc80008000000 */
[----:B------:R-:W-:Y:S01]  /*2850*/  ULEA UR6, UR6, UR4, 0x3 ;  /* 0x0000000406067291 */ /* 0x000fe2000f8e18ff */
[----:B------:R-:W-:-:S04]  /*2860*/  LOP3.LUT R2, R2, UR5, RZ, 0x3c, !PT ;  /* 0x0000000502027c12 */ /* 0x000fc8000f8e3cff */
[----:B------:R-:W-:Y:S01]  /*2870*/  SHF.L.U32 R2, R2, 0x1f, RZ ;  /* 0x0000001f02027819 */ /* 0x000fe200000006ff */
[----:B-1-3--:R-:W-:-:S07]  /*2880*/  IMAD.U32 R0, RZ, RZ, UR6 ;  /* 0x00000006ff007e24 */ /* 0x00afce000f8e00ff */
.L_x_47:
[----:B-1----:R1:W2:Y:S02]  /*2890*/  SYNCS.PHASECHK.TRANS64.TRYWAIT P0, [R0+URZ], R2 ;  /* 0x00000002000075a7 */ /* 0x0022a400080011ff */
[----:B--2---:R-:W-:Y:S05]  /*28a0*/  @!P0 NANOSLEEP.SYNCS 0x989680 ;  /* 0x009896800000895d */ /* 0x004fea0003900000 */
[----:B------:R-:W2:Y:S02]  /*28b0*/  @!P0 SYNCS.PHASECHK.TRANS64 P0, [R0+URZ], R2 ;  /* 0x00000002000085a7 */ /* 0x000ea400080010ff */
[----:B--2---:R-:W-:Y:S05]  /*28c0*/  @P0 EXIT ;  /* 0x000000000000094d */ /* 0x004fea0003800000 */
[----:B------:R-:W-:Y:S05]  /*28d0*/  BRA `(.L_x_47) ;  /* 0xfffffffc00ec7947 */ /* 0x000fea000383ffff */
.L_x_22:
[----:B------:R-:W-:-:S04]  /*28e0*/  UISETP.NE.AND UP1, UPT, UR37, URZ, UPT ;  /* 0x000000ff2500728c */ /* 0x000fc8000bf25270 */
[----:B------:R-:W-:-:S09]  /*28f0*/  UISETP.NE.OR UP1, UPT, UR10, 0x1, UP1 ;  /* 0x000000010a00788c */ /* 0x000fd20008f25670 */
[----:B------:R-:W-:Y:S05]  /*2900*/  BRA.U UP1, `(.L_x_48) ;  /* 0x00000005014c7547 */ /* 0x000fea000b800000 */
[----:B------:R-:W-:Y:S01]  /*2910*/  HFMA2 R11, -RZ, RZ, 0, 0 ;  /* 0x00000000ff0b7431 */ /* 0x000fe200000001ff */
[----:B------:R-:W-:Y:S01]  /*2920*/  ISETP.GE.U32.AND P2, PT, R10, 0x2, PT ;  /* 0x000000020a00780c */ /* 0x000fe20003f46070 */
[----:B------:R-:W-:Y:S01]  /*2930*/  IMAD.MOV.U32 R12, RZ, RZ, 0x1 ;  /* 0x00000001ff0c7424 */ /* 0x000fe200078e00ff */
[----:B------:R-:W-:Y:S01]  /*2940*/  CS2R R8, SRZ ;  /* 0x0000000000087805 */ /* 0x000fe2000001ff00 */
[----:B------:R-:W-:Y:S01]  /*2950*/  IMAD.MOV.U32 R3, RZ, RZ, RZ ;  /* 0x000000ffff037224 */ /* 0x000fe200078e00ff */
[----:B------:R-:W-:Y:S01]  /*2960*/  UMOV UR4, 0x400 ;  /* 0x0000040000047882 */ /* 0x000fe20000000000 */
[----:B------:R-:W-:Y:S01]  /*2970*/  UMOV UR6, URZ ;  /* 0x000000ff00067c82 */ /* 0x000fe20008000000 */
[----:B------:R-:W-:-:S12]  /*2980*/  ULEA UR37, UR37, UR4, 0x18 ;  /* 0x0000000425257291 */ /* 0x000fd8000f8ec0ff */
.L_x_52:
[----:B------:R-:W-:Y:S02]  /*2990*/  LEA R0, R3, UR37, 0x3 ;  /* 0x0000002503007c11 */ /* 0x000fe4000f8e18ff */
[----:B------:R-:W-:-:S03]  /*29a0*/  SHF.L.U32 R4, R8, 0x1f, RZ ;  /* 0x0000001f08047819 */ /* 0x000fc600000006ff */
[----:B------:R-:W-:Y:S01]  /*29b0*/  VIADD R5, R0, 0x100 ;  /* 0x0000010000057836 */ /* 0x000fe20000000000 */
[----:B------:R-:W1:Y:S02]  /*29c0*/  SYNCS.PHASECHK.TRANS64.TRYWAIT P0, [R0+URZ+0xf0], R4 ;  /* 0x0000f004000075a7 */ /* 0x000e6400080011ff */
[----:B-1----:R-:W-:Y:S05]  /*29d0*/  @!P0 BRA `(.L_x_49) ;  /* 0x0000005400748947 */ /* 0x002fea0003800000 */
.L_x_146:
[----:B------:R-:W-:Y:S01]  /*29e0*/  ULEA UR5, UR6, UR37, 0x3 ;  /* 0x0000002506057291 */ /* 0x000fe2000f8e18ff */
[----:B-1----:R-:W-:Y:S01]  /*29f0*/  PRMT R0, RZ, 0x654, R5 ;  /* 0x00000654ff007816 */ /* 0x002fe20000000005 */
[----:B------:R-:W-:Y:S01]  /*2a00*/  @!P2 IMAD.MOV.U32 R4, RZ, RZ, 0x10 ;  /* 0x00000010ff04a424 */ /* 0x000fe200078e00ff */
[----:B------:R-:W-:Y:S01]  /*2a10*/  SHF.L.U32 R5, R12, 0x1f, RZ ;  /* 0x0000001f0c057819 */ /* 0x000fe200000006ff */
[----:B------:R-:W-:Y:S01]  /*2a20*/  UIADD3 UR4, UPT, UPT, UR5, 0x90, URZ ;  /* 0x0000009005047890 */ /* 0x000fe2000fffe0ff */
[----:B------:R1:W-:Y:S05]  /*2a30*/  SYNCS.ARRIVE.TRANS64.RED.A1T0 RZ, [R0+URZ], RZ ;  /* 0x000000ff00ff79a7 */ /* 0x0003ea00081004ff */
[----:B------:R-:W-:Y:S01]  /*2a40*/  IMAD.U32 R6, RZ, RZ, UR4 ;  /* 0x00000004ff067e24 */ /* 0x000fe2000f8e00ff */
[----:B------:R-:W2:Y:S04]  /*2a50*/  SYNCS.PHASECHK.TRANS64.TRYWAIT P0, [UR5+0xa0], R5 ;  /* 0x0000a005ff0075a7 */ /* 0x000ea80008001105 */
[----:B------:R-:W-:Y:S01]  /*2a60*/  PRMT R6, R10, 0x654, R6 ;  /* 0x000006540a067816 */ /* 0x000fe20000000006 */
[----:B-12---:R-:W-:Y:S06]  /*2a70*/  @!P0 BRA `(.L_x_50) ;  /* 0x0000005400608947 */ /* 0x006fec0003800000 */
.L_x_148:
[----:B------:R-:W-:Y:S01]  /*2a80*/  ULEA UR4, UR6, UR37, 0x4 ;  /* 0x0000002506047291 */ /* 0x000fe2000f8e20ff */
[----:B------:R-:W-:Y:S01]  /*2a90*/  SEL R2, R6, R2, !P2 ;  /* 0x0000000206027207 */ /* 0x000fe20005000000 */
[----:B------:R-:W-:Y:S01]  /*2aa0*/  UIADD3 UR5, UPT, UPT, UR5, 0x90, URZ ;  /* 0x0000009005057890 */ /* 0x000fe2000fffe0ff */
[----:B-1----:R-:W-:Y:S01]  /*2ab0*/  LEA R0, R11, UR37, 0x3 ;  /* 0x000000250b007c11 */ /* 0x002fe2000f8e18ff */
[----:B------:R-:W-:Y:S01]  /*2ac0*/  UIADD3 UR4, UPT, UPT, UR4, 0x120, URZ ;  /* 0x0000012004047890 */ /* 0x000fe2000fffe0ff */
[----:B------:R1:W-:Y:S01]  /*2ad0*/  @!P2 SYNCS.ARRIVE.TRANS64.RED RZ, [R2+URZ], R4 ;  /* 0x0000000402ffa9a7 */ /* 0x0003e200080004ff */
[----:B------:R-:W-:Y:S01]  /*2ae0*/  UIADD3 UR6, UPT, UPT, UR6, 0x1, URZ ;  /* 0x0000000106067890 */ /* 0x000fe2000fffe0ff */
[----:B------:R-:W-:-:S03]  /*2af0*/  VIADD R3, R3, 0x1 ;  /* 0x0000000103037836 */ /* 0x000fc60000000000 */
[----:B------:R-:W-:Y:S02]  /*2b00*/  UISETP.NE.AND UP0, UPT, UR6, 0x2, UPT ;  /* 0x000000020600788c */ /* 0x000fe4000bf05270 */
[----:B------:R-:W-:Y:S01]  /*2b10*/  ISETP.NE.AND P0, PT, R3, 0x2, PT ;  /* 0x000000020300780c */ /* 0x000fe20003f05270 */
[----:B------:R-:W-:Y:S06]  /*2b20*/  UGETNEXTWORKID.BROADCAST [UR4], [UR5] ;  /* 0x00000000040073ca */ /* 0x000fec0008000100 */
[----:B------:R-:W-:Y:S02]  /*2b30*/  USEL UR4, URZ, 0x1, UP0 ;  /* 0x00000001ff047887 */ /* 0x000fe40008000000 */
[----:B------:R-:W-:-:S04]  /*2b40*/  USEL UR6, UR6, URZ, UP0 ;  /* 0x000000ff06067287 */ /* 0x000fc80008000000 */
[----:B------:R-:W-:Y:S02]  /*2b50*/  LOP3.LUT R12, R12, UR4, RZ, 0x3c, !PT ;  /* 0x000000040c0c7c12 */ /* 0x000fe4000f8e3cff */
[----:B-1----:R-:W-:-:S04]  /*2b60*/  SHF.L.U32 R4, R9, 0x1f, RZ ;  /* 0x0000001f09047819 */ /* 0x002fc800000006ff */
[----:B------:R-:W1:Y:S02]  /*2b70*/  SYNCS.PHASECHK.TRANS64.TRYWAIT P1, [R0+URZ+0x90], R4 ;  /* 0x00009004000075a7 */ /* 0x000e6400080211ff */
[----:B-1----:R-:W-:Y:S05]  /*2b80*/  @!P1 BRA `(.L_x_51) ;  /* 0x0000005400349947 */ /* 0x002fea0003800000 */
.L_x_149:
[----:B-1----:R-:W-:Y:S01]  /*2b90*/  LEA R4, R11, UR37, 0x4 ;  /* 0x000000250b047c11 */ /* 0x002fe2000f8e20ff */
[----:B------:R-:W-:Y:S01]  /*2ba0*/  VIADD R0, R0, 0xa0 ;  /* 0x000000a000007836 */ /* 0x000fe20000000000 */
[----:B------:R-:W-:Y:S01]  /*2bb0*/  SEL R3, R3, RZ, P0 ;  /* 0x000000ff03037207 */ /* 0x000fe20000000000 */
[----:B------:R-:W-:-:S03]  /*2bc0*/  VIADD R11, R11, 0x1 ;  /* 0x000000010b0b7836 */ /* 0x000fc60000000000 */
[----:B------:R-:W1:Y:S01]  /*2bd0*/  LDS.128 R4, [R4+0x120] ;  /* 0x0001200004047984 */ /* 0x000e620000000c00 */
[----:B------:R-:W-:Y:S02]  /*2be0*/  PRMT R0, RZ, 0x654, R0 ;  /* 0x00000654ff007816 */ /* 0x000fe40000000000 */
[C---:B------:R-:W-:Y:S01]  /*2bf0*/  ISETP.NE.AND P1, PT, R11.reuse, 0x2, PT ;  /* 0x000000020b00780c */ /* 0x040fe20003f25270 */
[----:B------:R-:W-:Y:S01]  /*2c00*/  @!PT LDS RZ, [RZ] ;  /* 0x00000000fffff984 */ /* 0x000fe20000000800 */
[----:B------:R-:W-:Y:S01]  /*2c10*/  @!PT LDS RZ, [RZ] ;  /* 0x00000000fffff984 */ /* 0x000fe20000000800 */
[----:B------:R-:W-:Y:S01]  /*2c20*/  @!PT LDS RZ, [RZ] ;  /* 0x00000000fffff984 */ /* 0x000fe20000000800 */
[----:B------:R-:W-:Y:S01]  /*2c30*/  @!PT LDS RZ, [RZ] ;  /* 0x00000000fffff984 */ /* 0x000fe20000000800 */
[----:B------:R2:W-:Y:S06]  /*2c40*/  MEMBAR.ALL.CTA ;  /* 0x0000000000007992 */ /* 0x0005ec0000008000 */
[----:B--2---:R-:W2:Y:S01]  /*2c50*/  FENCE.VIEW.ASYNC.S ;  /* 0x00000000000073c6 */ /* 0x004ea20000000000 */
[----:B------:R-:W-:Y:S01]  /*2c60*/  SEL R11, R11, RZ, P1 ;  /* 0x000000ff0b0b7207 */ /* 0x000fe20000800000 */
[----:B--2---:R2:W-:Y:S01]  /*2c70*/  SYNCS.ARRIVE.TRANS64.RED.A1T0 RZ, [R0+URZ], RZ ;  /* 0x000000ff00ff79a7 */ /* 0x0045e200081004ff */
[----:B-1----:R-:W-:-:S02]  /*2c80*/  LOP3.LUT P3, RZ, R6, 0x1, RZ, 0xc0, !PT ;  /* 0x0000000106ff7812 */ /* 0x002fc4000786c0ff */
[----:B------:R-:W-:-:S04]  /*2c90*/  SEL R4, RZ, 0x1, P1 ;  /* 0x00000001ff047807 */ /* 0x000fc80000800000 */
[----:B------:R-:W-:Y:S02]  /*2ca0*/  LOP3.LUT R9, R9, R4, RZ, 0x3c, !PT ;  /* 0x0000000409097212 */ /* 0x000fe400078e3cff */
[----:B--2---:R-:W-:-:S04]  /*2cb0*/  SEL R0, RZ, 0x1, P0 ;  /* 0x00000001ff007807 */ /* 0x004fc80000000000 */
[----:B------:R-:W-:Y:S01]  /*2cc0*/  LOP3.LUT R8, R8, R0, RZ, 0x3c, !PT ;  /* 0x0000000008087212 */ /* 0x000fe200078e3cff */
[----:B------:R-:W-:Y:S06]  /*2cd0*/  @P3 BRA `(.L_x_52) ;  /* 0xfffffffc002c3947 */ /* 0x000fec000383ffff */
[----:B------:R-:W-:Y:S01]  /*2ce0*/  ULEA UR5, UR6, UR37, 0x3 ;  /* 0x0000002506057291 */ /* 0x000fe2000f8e18ff */
[----:B------:R-:W-:-:S08]  /*2cf0*/  SHF.L.U32 R2, R12, 0x1f, RZ ;  /* 0x0000001f0c027819 */ /* 0x000fd000000006ff */
[----:B------:R-:W1:Y:S02]  /*2d00*/  SYNCS.PHASECHK.TRANS64 P0, [UR5+0xa0], R2 ;  /* 0x0000a002ff0075a7 */ /* 0x000e640008001005 */
[----:B-1----:R-:W-:Y:S05]  /*2d10*/  @P0 BRA `(.L_x_53) ;  /* 0x0000000000080947 */ /* 0x002fea0003800000 */
[----:B------:R-:W1:Y:S02]  /*2d20*/  SYNCS.PHASECHK.TRANS64.TRYWAIT P0, [UR5+0xa0], R2 ;  /* 0x0000a002ff0075a7 */ /* 0x000e640008001105 */
[----:B-1----:R-:W-:Y:S05]  /*2d30*/  @!P0 BRA `(.L_x_54) ;  /* 0x0000005000dc8947 */ /* 0x002fea0003800000 */
.L_x_53:
[----:B------:R-:W-:-:S04]  /*2d40*/  UIADD3 UR4, UPT, UPT, UR6, 0x1, URZ ;  /* 0x0000000106047890 */ /* 0x000fc8000fffe0ff */
[----:B------:R-:W-:-:S04]  /*2d50*/  UISETP.NE.AND UP0, UPT, UR4, 0x2, UPT ;  /* 0x000000020400788c */ /* 0x000fc8000bf05270 */
[----:B------:R-:W-:Y:S02]  /*2d60*/  USEL UR7, URZ, 0x1, UP0 ;  /* 0x00000001ff077887 */ /* 0x000fe40008000000 */
[----:B------:R-:W-:-:S04]  /*2d70*/  USEL UR4, UR4, URZ, UP0 ;  /* 0x000000ff04047287 */ /* 0x000fc80008000000 */
[----:B------:R-:W-:Y:S01]  /*2d80*/  ULEA UR4, UR4, UR37, 0x3 ;  /* 0x0000002504047291 */ /* 0x000fe2000f8e18ff */
[----:B-1----:R-:W-:-:S04]  /*2d90*/  LOP3.LUT R2, R12, UR7, RZ, 0x3c, !PT ;  /* 0x000000070c027c12 */ /* 0x002fc8000f8e3cff */
[----:B------:R-:W-:-:S04]  /*2da0*/  SHF.L.U32 R0, R2, 0x1f, RZ ;  /* 0x0000001f02007819 */ /* 0x000fc800000006ff */
[----:B------:R-:W1:Y:S02]  /*2db0*/  SYNCS.PHASECHK.TRANS64 P0, [UR4+0xa0], R0 ;  /* 0x0000a000ff0075a7 */ /* 0x000e640008001004 */
[----:B-1----:R-:W-:Y:S05]  /*2dc0*/  @P0 EXIT ;  /* 0x000000000000094d */ /* 0x002fea0003800000 */
[----:B------:R-:W-:Y:S02]  /*2dd0*/  SHF.L.U32 R2, R2, 0x1f, RZ ;  /* 0x0000001f02027819 */ /* 0x000fe400000006ff */
[----:B------:R-:W-:-:S07]  /*2de0*/  MOV R0, UR4 ;  /* 0x0000000400007c02 */ /* 0x000fce0008000f00 */
.L_x_55:
[----:B-1----:R1:W2:Y:S02]  /*2df0*/  SYNCS.PHASECHK.TRANS64.TRYWAIT P0, [R0+URZ+0xa0], R2 ;  /* 0x0000a002000075a7 */ /* 0x0022a400080011ff */
[----:B--2---:R-:W-:Y:S05]  /*2e00*/  @!P0 NANOSLEEP.SYNCS 0x989680 ;  /* 0x009896800000895d */ /* 0x004fea0003900000 */
[----:B------:R-:W2:Y:S02]  /*2e10*/  @!P0 SYNCS.PHASECHK.TRANS64 P0, [R0+URZ+0xa0], R2 ;  /* 0x0000a002000085a7 */ /* 0x000ea400080010ff */
[----:B--2---:R-:W-:Y:S05]  /*2e20*/  @P0 EXIT ;  /* 0x000000000000094d */ /* 0x004fea0003800000 */
[----:B------:R-:W-:Y:S05]  /*2e30*/  BRA `(.L_x_55) ;  /* 0xfffffffc00ec7947 */ /* 0x000fea000383ffff */
.L_x_48:
[----:B------:R-:W-:Y:S05]  /*2e40*/  BRA.U UP4, `(.L_x_56) ;  /* 0x0000001104d87547 */ /* 0x000fea000b800000 */
[----:B------:R-:W-:Y:S01]  /*2e50*/  UMOV UR6, 0x40 ;  /* 0x0000004000067882 */ /* 0x000fe20000000000 */
[----:B------:R-:W-:Y:S01]  /*2e60*/  NOP ;  /* 0x0000000000007918 */ /* 0x000fe20000000000 */
[----:B------:R-:W-:Y:S01]  /*2e70*/  ULEA UR6, UR37, UR6, 0x18 ;  /* 0x0000000625067291 */ /* 0x000fe2000f8ec0ff */
[----:B------:R-:W-:Y:S02]  /*2e80*/  UMOV UR7, 0x400 ;  /* 0x0000040000077882 */ /* 0x000fe40000000000 */
[----:B------:R-:W-:-:S06]  /*2e90*/  ULEA UR37, UR37, UR7, 0x18 ;  /* 0x0000000725257291 */ /* 0x000fcc000f8ec0ff */
[----:B------:R-:W1:Y:S02]  /*2ea0*/  LDS.U8 R2, [UR6+0x1c] ;  /* 0x00001c06ff027984 */ /* 0x000e640008000000 */
[----:B-1----:R-:W-:-:S13]  /*2eb0*/  ISETP.NE.AND P0, PT, R2, RZ, PT ;  /* 0x000000ff0200720c */ /* 0x002fda0003f05270 */
[----:B------:R-:W-:Y:S05]  /*2ec0*/  @P0 BRA `(.L_x_57) ;  /* 0x0000000400080947 */ /* 0x000fea0003800000 */
[----:B------:R-:W-:Y:S02]  /*2ed0*/  UISETP.NE.U32.AND UP0, UPT, UR5, 0x1, UPT ;  /* 0x000000010500788c */ /* 0x000fe4000bf05070 */
[----:B------:R-:W-:-:S07]  /*2ee0*/  UIADD3 UR8, UPT, UPT, UR6, 0x8, URZ ;  /* 0x0000000806087890 */ /* 0x000fce000fffe0ff */
[----:B------:R-:W-:Y:S05]  /*2ef0*/  BRA.U !UP0, `(.L_x_58) ;  /* 0x00000001089c7547 */ /* 0x000fea000b800000 */
[----:B------:R-:W-:Y:S01]  /*2f00*/  ELECT P0, URZ, PT ;  /* 0x0000000000ff782f */ /* 0x000fe20003800000 */
[----:B------:R-:W-:-:S12]  /*2f10*/  BSSY B0, `(.L_x_58) ;  /* 0x0000025000007945 */ /* 0x000fd80003800000 */
[----:B------:R-:W-:Y:S05]  /*2f20*/  @!P0 BRA `(.L_x_59) ;  /* 0x00000000008c8947 */ /* 0x000fea0003800000 */
[----:B------:R-:W-:-:S05]  /*2f30*/  UMOV UR7, 0x10 ;  /* 0x0000001000077882 */ /* 0x000fca0000000000 */
[----:B------:R-:W-:Y:S04]  /*2f40*/  DEPBAR.LE SB1, 0x36 ;  /* 0x00009d800000791a */ /* 0x000fe80000000000 */
[----:B------:R-:W1:Y:S02]  /*2f50*/  UTCATOMSWS.2CTA.FIND_AND_SET.ALIGN UP1, UR7, UR7 ;  /* 0x00000007000775e3 */ /* 0x000e640008220800 */
[----:B-1----:R-:W-:Y:S01]  /*2f60*/  MOV R10, UR7 ;  /* 0x00000007000a7c02 */ /* 0x002fe20008000f00 */
[----:B------:R-:W-:Y:S06]  /*2f70*/  BRA.U UP1, `(.L_x_60) ;  /* 0x0000000101187547 */ /* 0x000fec000b800000 */
.L_x_61:
[----:B------:R-:W-:Y:S05]  /*2f80*/  NANOSLEEP 0x64 ;  /* 0x000000640000795d */ /* 0x000fea0003800000 */
[----:B------:R-:W-:-:S05]  /*2f90*/  UMOV UR7, 0x10 ;  /* 0x0000001000077882 */ /* 0x000fca0000000000 */
[----:B------:R-:W-:Y:S04]  /*2fa0*/  DEPBAR.LE SB1, 0x36 ;  /* 0x00009d800000791a */ /* 0x000fe80000000000 */
[----:B------:R-:W1:Y:S02]  /*2fb0*/  UTCATOMSWS.2CTA.FIND_AND_SET.ALIGN UP1, UR7, UR7 ;  /* 0x00000007000775e3 */ /* 0x000e640008220800 */
[----:B-1----:R-:W-:Y:S01]  /*2fc0*/  MOV R10, UR7 ;  /* 0x00000007000a7c02 */ /* 0x002fe20008000f00 */
[----:B------:R-:W-:Y:S05]  /*2fd0*/  BRA.U !UP1, `(.L_x_61) ;  /* 0xfffffffd09e87547 */ /* 0x000fea000b83ffff */
.L_x_60:
[----:B------:R-:W1:Y:S01]  /*2fe0*/  LDS R5, [UR6+0x10] ;  /* 0x00001006ff057984 */ /* 0x000e620008000800 */
[----:B------:R-:W-:Y:S01]  /*2ff0*/  IMAD.U32 R3, RZ, RZ, UR37 ;  /* 0x00000025ff037e24 */ /* 0x000fe2000f8e00ff */
[----:B------:R-:W-:-:S03]  /*3000*/  MOV R2, UR4 ;  /* 0x0000000400027c02 */ /* 0x000fc60008000f00 */
[----:B------:R-:W-:Y:S01]  /*3010*/  VIADD R3, R3, 0x140 ;  /* 0x0000014003037836 */ /* 0x000fe20000000000 */
[----:B-1----:R-:W-:-:S04]  /*3020*/  SHF.L.U32 R5, R5, 0x1f, RZ ;  /* 0x0000001f05057819 */ /* 0x002fc800000006ff */
[----:B------:R-:W1:Y:S02]  /*3030*/  SYNCS.PHASECHK.TRANS64.TRYWAIT P0, [UR6+0x8], R5 ;  /* 0x00000805ff0075a7 */ /* 0x000e640008001106 */
[----:B-1----:R-:W-:Y:S05]  /*3040*/  @P0 BRA `(.L_x_62) ;  /* 0x0000000000080947 */ /* 0x002fea0003800000 */
[----:B------:R-:W1:Y:S02]  /*3050*/  SYNCS.PHASECHK.TRANS64.TRYWAIT P0, [UR6+0x8], R5 ;  /* 0x00000805ff0075a7 */ /* 0x000e640008001106 */
[----:B-1----:R-:W-:Y:S05]  /*3060*/  @!P0 BRA `(.L_x_63) ;  /* 0x0000005000288947 */ /* 0x002fea0003800000 */
.L_x_62:
[----:B-1----:R-:W-:Y:S01]  /*3070*/  HFMA2 R4, -RZ, RZ, 0, 5.9604644775390625e-08 ;  /* 0x00000001ff047431 */ /* 0x002fe200000001ff */
[----:B------:R-:W-:Y:S01]  /*3080*/  UPRMT UR7, UR4, 0x654, UR8 ;  /* 0x0000065404077896 */ /* 0x000fe20008000008 */
[----:B------:R-:W-:Y:S01]  /*3090*/  IMAD.MOV.U32 R7, RZ, RZ, 0xffff ;  /* 0x0000ffffff077424 */ /* 0x000fe200078e00ff */
[----:B------:R-:W-:Y:S01]  /*30a0*/  PRMT R2, R2, 0x654, R3 ;  /* 0x0000065402027816 */ /* 0x000fe20000000003 */
[----:B------:R-:W-:Y:S02]  /*30b0*/  IMAD.MOV.U32 R5, RZ, RZ, 0x4 ;  /* 0x00000004ff057424 */ /* 0x000fe400078e00ff */
[----:B------:R-:W-:Y:S01]  /*30c0*/  IMAD.SHL.U32 R9, R10, 0x20, RZ ;  /* 0x000000200a097824 */ /* 0x000fe200078e00ff */
[----:B------:R-:W-:Y:S02]  /*30d0*/  MOV R3, UR7 ;  /* 0x0000000700037c02 */ /* 0x000fe40008000f00 */
[-C--:B------:R-:W-:Y:S01]  /*30e0*/  SHF.L.U32 R7, R7, R10.reuse, RZ ;  /* 0x0000000a07077219 */ /* 0x080fe200000006ff */
[----:B------:R1:W-:Y:S01]  /*30f0*/  SYNCS.ARRIVE.TRANS64.RED RZ, [UR7], R5 ;  /* 0x00000005ffff79a7 */ /* 0x0003e20008000407 */
[----:B------:R-:W-:Y:S01]  /*3100*/  SHF.L.U32 R6, R4, R10, RZ ;  /* 0x0000000a04067219 */ /* 0x000fe200000006ff */
[----:B------:R1:W-:Y:S04]  /*3110*/  STS [UR37+0x140], R9 ;  /* 0x00014009ff007988 */ /* 0x0003e80008000825 */
[----:B------:R1:W-:Y:S04]  /*3120*/  STAS [R2.64], R10 ;  /* 0x0000000a02007dbd */ /* 0x0003e8000c0008ff */
[----:B------:R1:W-:Y:S04]  /*3130*/  ATOMS.OR RZ, [UR6+0x14], R7 ;  /* 0x00001407ffff798c */ /* 0x0003e8000b000006 */
[----:B------:R1:W-:Y:S04]  /*3140*/  ATOMS.OR RZ, [UR6+0x18], R6 ;  /* 0x00001806ffff798c */ /* 0x0003e8000b000006 */
[----:B------:R1:W-:Y:S02]  /*3150*/  ATOMS.XOR RZ, [UR6+0x10], R4 ;  /* 0x00001004ffff798c */ /* 0x0003e4000b800006 */
.L_x_59:
[----:B------:R-:W-:Y:S05]  /*3160*/  BSYNC B0 ;  /* 0x0000000000007941 */ /* 0x000fea0003800000 */
.L_x_58:
[----:B------:R-:W-:Y:S05]  /*3170*/  BRA.U UP0, `(.L_x_64) ;  /* 0x00000001006c7547 */ /* 0x000fea000b800000 */
[----:B------:R-:W-:-:S03]  /*3180*/  UMOV UR7, 0xffffffff ;  /* 0xffffffff00077882 */ /* 0x000fc60000000000 */
[----:B------:R-:W-:Y:S05]  /*3190*/  BRA.DIV UR7, `(.L_x_65) ;  /* 0x0000004e07f47947 */ /* 0x000fea000b800000 */
[----:B------:R-:W-:-:S13]  /*31a0*/  ELECT P6, URZ, PT ;  /* 0x0000000000ff782f */ /* 0x000fda00038c0000 */
.L_x_153:
[----:B------:R-:W-:Y:S05]  /*31b0*/  @!P6 BRA `(.L_x_64) ;  /* 0x00000000005ce947 */ /* 0x000fea0003800000 */
[----:B-1----:R-:W1:Y:S02]  /*31c0*/  LDS R3, [UR6+0x10] ;  /* 0x00001006ff037984 */ /* 0x002e640008000800 */
[----:B-1----:R-:W-:-:S04]  /*31d0*/  SHF.L.U32 R3, R3, 0x1f, RZ ;  /* 0x0000001f03037819 */ /* 0x002fc800000006ff */
[----:B------:R-:W1:Y:S02]  /*31e0*/  SYNCS.PHASECHK.TRANS64.TRYWAIT P0, [UR6+0x8], R3 ;  /* 0x00000803ff0075a7 */ /* 0x000e640008001106 */
[----:B-1----:R-:W-:Y:S05]  /*31f0*/  @P0 BRA `(.L_x_66) ;  /* 0x0000000000080947 */ /* 0x002fea0003800000 */
[----:B------:R-:W1:Y:S02]  /*3200*/  SYNCS.PHASECHK.TRANS64.TRYWAIT P0, [UR6+0x8], R3 ;  /* 0x00000803ff0075a7 */ /* 0x000e640008001106 */
[----:B-1----:R-:W-:Y:S05]  /*3210*/  @!P0 BRA `(.L_x_67) ;  /* 0x0000004c00f48947 */ /* 0x002fea0003800000 */
.L_x_66:
[----:B------:R-:W2:Y:S01]  /*3220*/  LDS R5, [UR37+0x140] ;  /* 0x00014025ff057984 */ /* 0x000ea20008000800 */
[----:B-1----:R-:W-:Y:S02]  /*3230*/  HFMA2 R2, -RZ, RZ, 0, 5.9604644775390625e-08 ;  /* 0x00000001ff027431 */ /* 0x002fe400000001ff */
[----:B------:R-:W-:Y:S01]  /*3240*/  IMAD.MOV.U32 R3, RZ, RZ, 0xffff ;  /* 0x0000ffffff037424 */ /* 0x000fe200078e00ff */
[----:B------:R-:W-:Y:S01]  /*3250*/  UPRMT UR7, UR4, 0x654, UR8 ;  /* 0x0000065404077896 */ /* 0x000fe20008000008 */
[----:B--2---:R-:W-:-:S03]  /*3260*/  IMAD.SHL.U32 R4, R5, 0x20, RZ ;  /* 0x0000002005047824 */ /* 0x004fc600078e00ff */
[-C--:B------:R-:W-:Y:S02]  /*3270*/  SHF.L.U32 R3, R3, R5.reuse, RZ ;  /* 0x0000000503037219 */ /* 0x080fe400000006ff */
[----:B------:R-:W-:Y:S01]  /*3280*/  SHF.L.U32 R5, R2, R5, RZ ;  /* 0x0000000502057219 */ /* 0x000fe200000006ff */
[----:B------:R2:W-:Y:S04]  /*3290*/  STS [UR37+0x140], R4 ;  /* 0x00014004ff007988 */ /* 0x0005e80008000825 */
[----:B------:R2:W-:Y:S04]  /*32a0*/  ATOMS.OR RZ, [UR6+0x14], R3 ;  /* 0x00001403ffff798c */ /* 0x0005e8000b000006 */
[----:B------:R2:W-:Y:S01]  /*32b0*/  ATOMS.OR RZ, [UR6+0x18], R5 ;  /* 0x00001805ffff798c */ /* 0x0005e2000b000006 */
[----:B------:R-:W-:Y:S03]  /*32c0*/  SYNCS.ARRIVE.TRANS64.RED.A1T0 RZ, [UR7], RZ ;  /* 0x000000ffffff79a7 */ /* 0x000fe60008100407 */
[----:B------:R2:W-:Y:S01]  /*32d0*/  ATOMS.XOR RZ, [UR6+0x10], R2 ;  /* 0x00001002ffff798c */ /* 0x0005e2000b800006 */
[----:B------:R-:W-:Y:S05]  /*32e0*/  BRA `(.L_x_64) ;  /* 0x0000000000107947 */ /* 0x000fea0003800000 */
.L_x_57:
[----:B------:R-:W-:-:S05]  /*32f0*/  MOV R2, 0xffffffff ;  /* 0xffffffff00027802 */ /* 0x000fca0000000f00 */
[----:B------:R1:W-:Y:S02]  /*3300*/  STS [UR37+0x140], R2 ;  /* 0x00014002ff007988 */ /* 0x0003e40008000825 */
[----:B-1----:R-:W-:Y:S02]  /*3310*/  MOV R2, 0x3330 ;  /* 0x0000333000027802 */ /* 0x002fe40000000f00 */
[----:B-----5:R-:W-:Y:S05]  /*3320*/  CALL.REL.NOINC `($__internal_1_$__cuda_sm10x_tcgen05_guardrail_trap_phase_invalid_during_alloc) ;  /* 0x0000005400547944 */ /* 0x020fea0003c00000 */
.L_x_64:
[----:B------:R-:W-:Y:S05]  /*3330*/  WARPSYNC.ALL ;  /* 0x0000000000007948 */ /* 0x000fea0003800000 */
[----:B------:R-:W3:Y:S01]  /*3340*/  S2UR UR7, SR_CgaCtaId ;  /* 0x00000000000779c3 */ /* 0x000ee20000008800 */
[----:B------:R-:W-:Y:S01]  /*3350*/  UMOV UR6, 0x400 ;  /* 0x0000040000067882 */ /* 0x000fe20000000000 */
[----:B------:R-:W-:-:S06]  /*3360*/  NOP ;  /* 0x0000000000007918 */ /* 0x000fcc0000000000 */
[----:B------:R-:W-:Y:S06]  /*3370*/  BAR.ARV 0x6, 0xa0 ;  /* 0x0182800000007b1d */ /* 0x000fec0000002000 */
[----:B------:R-:W4:Y:S01]  /*3380*/  LDCU UR8, c[0x0][0x38c] ;  /* 0x00007180ff0877ac */ /* 0x000f220008000800 */
[----:B------:R-:W-:Y:S01]  /*3390*/  LOP3.LUT R0, R0, 0xffff, RZ, 0xc0, !PT ;  /* 0x0000ffff00007812 */ /* 0x000fe200078ec0ff */
[----:B-1----:R-:W-:Y:S01]  /*33a0*/  IMAD.MOV.U32 R9, RZ, RZ, 0x1 ;  /* 0x00000001ff097424 */ /* 0x002fe200078e00ff */
[----:B------:R-:W-:Y:S01]  /*33b0*/  LOP3.LUT R8, R8, 0xffff, RZ, 0xc0, !PT ;  /* 0x0000ffff08087812 */ /* 0x000fe200078ec0ff */
[----:B------:R-:W-:Y:S01]  /*33c0*/  UMOV UR19, URZ ;  /* 0x000000ff00137c82 */ /* 0x000fe20008000000 */
[----:B------:R-:W-:Y:S01]  /*33d0*/  R2UR UR11, R0 ;  /* 0x00000000000b72ca */ /* 0x000fe200000e0000 */
[----:B------:R-:W-:Y:S01]  /*33e0*/  UMOV UR18, URZ ;  /* 0x000000ff00127c82 */ /* 0x000fe20008000000 */
[----:B------:R-:W-:Y:S01]  /*33f0*/  R2UR UR12, R8 ;  /* 0x00000000080c72ca */ /* 0x000fe200000e0000 */
[----:B------:R-:W-:Y:S01]  /*3400*/  IMAD.MOV.U32 R8, RZ, RZ, RZ ;  /* 0x000000ffff087224 */ /* 0x000fe200078e00ff */
[----:B------:R-:W-:Y:S01]  /*3410*/  UMOV UR17, URZ ;  /* 0x000000ff00117c82 */ /* 0x000fe20008000000 */
[----:B---3--:R-:W-:-:S02]  /*3420*/  ULEA UR7, UR7, UR6, 0x18 ;  /* 0x0000000607077291 */ /* 0x008fc4000f8ec0ff */
[----:B------:R-:W-:Y:S02]  /*3430*/  UISETP.NE.AND UP2, UPT, UR5, URZ, UPT ;  /* 0x000000ff0500728c */ /* 0x000fe4000bf45270 */
[----:B------:R-:W-:Y:S02]  /*3440*/  UIADD3 UR13, UPT, UPT, UR7, 0x6400, URZ ;  /* 0x00006400070d7890 */ /* 0x000fe4000fffe0ff */
[----:B------:R-:W-:Y:S02]  /*3450*/  UIADD3 UR14, UPT, UPT, UR7, 0x1a400, URZ ;  /* 0x0001a400070e7890 */ /* 0x000fe4000fffe0ff */
[----:B----4-:R-:W-:Y:S01]  /*3460*/  UIADD3 UR8, UPT, UPT, UR8, 0x3f, URZ ;  /* 0x0000003f08087890 */ /* 0x010fe2000fffe0ff */
[----:B--2---:R-:W1:Y:S01]  /*3470*/  LDS R2, [UR7+0x140] ;  /* 0x00014007ff027984 */ /* 0x004e620008000800 */
[----:B------:R-:W-:Y:S02]  /*3480*/  USHF.R.U32.HI UR13, URZ, 0x4, UR13 ;  /* 0x00000004ff0d7899 */ /* 0x000fe4000801160d */
[----:B------:R-:W-:-:S02]  /*3490*/  USHF.R.S32.HI UR6, URZ, 0x1f, UR8 ;  /* 0x0000001fff067899 */ /* 0x000fc40008011408 */
[----:B------:R-:W-:Y:S02]  /*34a0*/  USHF.R.U32.HI UR14, URZ, 0x4, UR14 ;  /* 0x00000004ff0e7899 */ /* 0x000fe4000801160e */
[----:B------:R-:W-:Y:S02]  /*34b0*/  ULEA.HI UR6, UR6, UR8, URZ, 0x6 ;  /* 0x0000000806067291 */ /* 0x000fe4000f8f30ff */
[----:B------:R-:W-:Y:S02]  /*34c0*/  ULOP3.LUT UR13, UR13, 0x3fff, URZ, 0xc0, !UPT ;  /* 0x00003fff0d0d7892 */ /* 0x000fe4000f8ec0ff */
[----:B------:R-:W-:Y:S02]  /*34d0*/  USHF.R.S32.HI UR6, URZ, 0x6, UR6 ;  /* 0x00000006ff067899 */ /* 0x000fe40008011406 */
[----:B------:R-:W-:Y:S02]  /*34e0*/  ULOP3.LUT UR14, UR14, 0x3fff, URZ, 0xc0, !UPT ;  /* 0x00003fff0e0e7892 */ /* 0x000fe4000f8ec0ff */
[----:B------:R-:W-:Y:S01]  /*34f0*/  UISETP.LT.AND UP0, UPT, UR6, 0x1, UPT ;  /* 0x000000010600788c */ /* 0x000fe2000bf01270 */
[----:B------:R-:W-:Y:S01]  /*3500*/  UMOV UR28, 0x0 ;  /* 0x00000000001c7882 */ /* 0x000fe20000000000 */
[----:B------:R-:W-:Y:S01]  /*3510*/  UMOV UR29, 0x10100490 ;  /* 0x10100490001d7882 */ /* 0x000fe20000000000 */
[----:B------:R-:W-:-:S02]  /*3520*/  ULOP3.LUT UR13, UR13, 0x10000, URZ, 0xfc, !UPT ;  /* 0x000100000d0d7892 */ /* 0x000fc4000f8efcff */
[----:B------:R-:W-:Y:S02]  /*3530*/  ULOP3.LUT UR14, UR14, 0x10000, URZ, 0xfc, !UPT ;  /* 0x000100000e0e7892 */ /* 0x000fe4000f8efcff */
[----:B------:R-:W-:Y:S01]  /*3540*/  USEL UR20, UR6, 0x1, !UP0 ;  /* 0x0000000106147887 */ /* 0x000fe2000c000000 */
[----:B------:R-:W-:Y:S01]  /*3550*/  UMOV UR26, 0x0 ;  /* 0x00000000001a7882 */ /* 0x000fe20000000000 */
[----:B------:R-:W-:Y:S01]  /*3560*/  UMOV UR27, 0x10100490 ;  /* 0x10100490001b7882 */ /* 0x000fe20000000000 */
[----:B------:R-:W-:Y:S01]  /*3570*/  UMOV UR24, 0x0 ;  /* 0x0000000000187882 */ /* 0x000fe20000000000 */
[----:B------:R-:W-:Y:S01]  /*3580*/  UMOV UR25, 0x10100490 ;  /* 0x1010049000197882 */ /* 0x000fe20000000000 */
[----:B------:R-:W-:Y:S01]  /*3590*/  UMOV UR22, 0x0 ;  /* 0x0000000000167882 */ /* 0x000fe20000000000 */
[----:B------:R-:W-:Y:S01]  /*35a0*/  UMOV UR23, 0x10100490 ;  /* 0x1010049000177882 */ /* 0x000fe20000000000 */
[----:B-1----:R-:W-:Y:S02]  /*35b0*/  R2UR UR21, R2 ;  /* 0x00000000021572ca */ /* 0x002fe400000e0000 */
[----:B------:R-:W-:-:S13]  /*35c0*/  CS2R R2, SRZ ;  /* 0x0000000000027805 */ /* 0x000fda000001ff00 */
.L_x_75:
[C---:B------:R-:W-:Y:S02]  /*35d0*/  LEA R0, R8.reuse, UR7, 0x3 ;  /* 0x0000000708007c11 */ /* 0x040fe4000f8e18ff */
[----:B------:R-:W-:Y:S02]  /*35e0*/  SHF.L.U32 R4, R3, 0x1f, RZ ;  /* 0x0000001f03047819 */ /* 0x000fe400000006ff */
[----:B------:R-:W-:Y:S02]  /*35f0*/  LEA R5, R8, UR7, 0x4 ;  /* 0x0000000708057c11 */ /* 0x000fe4000f8e20ff */
[----:B------:R-:W1:Y:S02]  /*3600*/  SYNCS.PHASECHK.TRANS64.TRYWAIT P0, [R0+URZ+0x90], R4 ;  /* 0x00009004000075a7 */ /* 0x000e6400080011ff */
[----:B-1-34-:R-:W-:Y:S05]  /*3610*/  @!P0 BRA `(.L_x_68) ;  /* 0x0000004c000c8947 */ /* 0x01afea0003800000 */
.L_x_154:
[----:B-1----:R-:W1:Y:S01]  /*3620*/  LDS.128 R4, [R5+0x120] ;  /* 0x0001200005047984 */ /* 0x002e620000000c00 */
[----:B------:R-:W-:Y:S02]  /*3630*/  VIADD R0, R0, 0xa0 ;  /* 0x000000a000007836 */ /* 0x000fe40000000000 */
[----:B------:R-:W-:Y:S01]  /*3640*/  VIADD R8, R8, 0x1 ;  /* 0x0000000108087836 */ /* 0x000fe20000000000 */
[----:B------:R-:W-:Y:S01]  /*3650*/  @!PT LDS RZ, [RZ] ;  /* 0x00000000fffff984 */ /* 0x000fe20000000800 */
[----:B------:R-:W-:Y:S01]  /*3660*/  @!PT LDS RZ, [RZ] ;  /* 0x00000000fffff984 */ /* 0x000fe20000000800 */
[----:B------:R-:W-:Y:S01]  /*3670*/  @!PT LDS RZ, [RZ] ;  /* 0x00000000fffff984 */ /* 0x000fe20000000800 */
[----:B------:R-:W-:Y:S01]  /*3680*/  @!PT LDS RZ, [RZ] ;  /* 0x00000000fffff984 */ /* 0x000fe20000000800 */
[----:B------:R2:W-:Y:S06]  /*3690*/  MEMBAR.ALL.CTA ;  /* 0x0000000000007992 */ /* 0x0005ec0000008000 */
[----:B--2---:R-:W2:Y:S01]  /*36a0*/  FENCE.VIEW.ASYNC.S ;  /* 0x00000000000073c6 */ /* 0x004ea20000000000 */
[----:B------:R-:W-:-:S04]  /*36b0*/  PRMT R0, RZ, 0x654, R0 ;  /* 0x00000654ff007816 */ /* 0x000fc80000000000 */
[----:B--2---:R2:W-:Y:S01]  /*36c0*/  SYNCS.ARRIVE.TRANS64.RED.A1T0 RZ, [R0+URZ], RZ ;  /* 0x000000ff00ff79a7 */ /* 0x0045e200081004ff */
[----:B-1----:R-:W-:Y:S01]  /*36d0*/  LOP3.LUT P1, RZ, R6, 0x1, RZ, 0xc0, !PT ;  /* 0x0000000106ff7812 */ /* 0x002fe2000782c0ff */
[----:B--2---:R-:W-:-:S12]  /*36e0*/  BRA.U UP2, `(.L_x_69) ;  /* 0x0000000502087547 */ /* 0x004fd8000b800000 */
[----:B------:R-:W1:Y:S01]  /*36f0*/  LDCU UR8, c[0x0][0x38c] ;  /* 0x00007180ff0877ac */ /* 0x000e620008000800 */
[----:B------:R-:W-:Y:S02]  /*3700*/  PLOP3.LUT P2, PT, PT, PT, PT, 0x80, 0x8 ;  /* 0x000000000008781c */ /* 0x000fe40003f4f070 */
[----:B------:R-:W-:Y:S01]  /*3710*/  SHF.L.U32 R4, R9, 0x1f, RZ ;  /* 0x0000001f09047819 */ /* 0x000fe200000006ff */
[----:B------:R-:W-:Y:S02]  /*3720*/  ULEA UR9, UR19, UR7, 0x3 ;  /* 0x0000000713097291 */ /* 0x000fe4000f8e18ff */
[----:B------:R-:W-:Y:S02]  /*3730*/  ULEA UR10, UR19, UR21, 0x6 ;  /* 0x00000015130a7291 */ /* 0x000fe4000f8e30ff */
[----:B-1----:R-:W-:-:S06]  /*3740*/  UISETP.GE.AND UP0, UPT, UR8, 0x1, UPT ;  /* 0x000000010800788c */ /* 0x002fcc000bf06270 */
[----:B------:R-:W-:-:S05]  /*3750*/  PLOP3.LUT P0, PT, PT, PT, UP0, 0x80, 0x8 ;  /* 0x000000000008781c */ /* 0x000fca0003f0f008 */
[----:B------:R-:W-:-:S08]  /*3760*/  @UP0 ULEA UR8, UR18, UR7, 0x3 ;  /* 0x0000000712080291 */ /* 0x000fd0000f8e18ff */
[----:B------:R-:W-:-:S04]  /*3770*/  @P0 SHF.L.U32 R0, R2, 0x1f, RZ ;  /* 0x0000001f02000819 */ /* 0x000fc800000006ff */
[----:B------:R1:W2:Y:S01]  /*3780*/  @P0 SYNCS.PHASECHK.TRANS64.TRYWAIT P2, [UR8], R0 ;  /* 0x00000000ff0005a7 */ /* 0x0002a20008041108 */
[----:B------:R-:W3:Y:S02]  /*3790*/  SYNCS.PHASECHK.TRANS64.TRYWAIT P0, [UR9+0xd0], R4 ;  /* 0x0000d004ff0075a7 */ /* 0x000ee40008001109 */
[----:B-123--:R-:W-:Y:S05]  /*37a0*/  @!P0 BRA `(.L_x_70) ;  /* 0x0000004800bc8947 */ /* 0x00efea0003800000 */
.L_x_156:
[----:B------:R-:W-:Y:S01]  /*37b0*/  UMOV UR16, UR17 ;  /* 0x0000001100107c82 */ /* 0x000fe20008000000 */
[----:B------:R-:W-:Y:S05]  /*37c0*/  BRA.U !UP0, `(.L_x_71) ;  /* 0x0000000108c07547 */ /* 0x000fea000b800000 */
[----:B------:R-:W-:Y:S02]  /*37d0*/  UIADD3 UR16, UPT, UPT, UR20, UR17, URZ ;  /* 0x0000001114107290 */ /* 0x000fe4000fffe0ff */
[----:B------:R-:W-:Y:S01]  /*37e0*/  UPLOP3.LUT UP3, UPT, UPT, UPT, UPT, 0x40, 0x4 ;  /* 0x000000000004789c */ /* 0x000fe20003f6e870 */
[----:B------:R-:W-:Y:S01]  /*37f0*/  UMOV UR15, UR6 ;  /* 0x00000006000f7c82 */ /* 0x000fe20008000000 */
[----:B------:R-:W-:-:S09]  /*3800*/  UMOV UR46, UR18 ;  /* 0x00000012002e7c82 */ /* 0x000fd20008000000 */
.L_x_74:
[----:B--2---:R-:W-:Y:S01]  /*3810*/  ULEA UR8, UR46, UR7, 0x3 ;  /* 0x000000072e087291 */ /* 0x004fe2000f8e18ff */
[----:B---3--:R-:W-:Y:S11]  /*3820*/  @P2 BRA `(.L_x_72) ;  /* 0x00000000000c2947 */ /* 0x008ff60003800000 */
[----:B-1----:R-:W-:Y:S04]  /*3830*/  SHF.L.U32 R4, R2, 0x1f, RZ ;  /* 0x0000001f02047819 */ /* 0x002fe800000006ff */
[----:B------:R-:W1:Y:S02]  /*3840*/  SYNCS.PHASECHK.TRANS64.TRYWAIT P0, [UR8], R4 ;  /* 0x00000004ff0075a7 */ /* 0x000e640008001108 */
[----:B-1----:R-:W-:Y:S05]  /*3850*/  @!P0 BRA `(.L_x_73) ;  /* 0x0000004800a88947 */ /* 0x002fea0003800000 */
.L_x_72:
[----:B------:R-:W-:Y:S01]  /*3860*/  UISETP.NE.AND UP0, UPT, UR15, 0x1, UPT ;  /* 0x000000010f00788c */ /* 0x000fe2000bf05270 */
[----:B------:R-:W-:Y:S01]  /*3870*/  PLOP3.LUT P2, PT, PT, PT, PT, 0x80, 0x8 ;  /* 0x000000000008781c */ /* 0x000fe20003f4f070 */
[----:B------:R-:W-:Y:S02]  /*3880*/  UIADD3 UR18, UPT, UPT, UR46, 0x1, URZ ;  /* 0x000000012e127890 */ /* 0x000fe4000fffe0ff */
[----:B------:R-:W-:Y:S02]  /*3890*/  ULEA UR32, UR46, UR14, 0x8 ;  /* 0x0000000e2e207291 */ /* 0x000fe4000f8e40ff */
[----:B------:R-:W-:Y:S01]  /*38a0*/  UISETP.NE.AND UP1, UPT, UR18, 0x5, UPT ;  /* 0x000000051200788c */ /* 0x000fe2000bf25270 */
[----:B------:R-:W-:Y:S01]  /*38b0*/  PLOP3.LUT P0, PT, PT, PT, UP0, 0x80, 0x8 ;  /* 0x000000000008781c */ /* 0x000fe20003f0f008 */
[----:B------:R-:W-:Y:S02]  /*38c0*/  UIADD3 UR44, UPT, UPT, UR32, 0x2, URZ ;  /* 0x00000002202c7890 */ /* 0x000fe4000fffe0ff */
[----:B------:R-:W-:Y:S02]  /*38d0*/  USEL UR31, URZ, 0x1, UP1 ;  /* 0x00000001ff1f7887 */ /* 0x000fe40008800000 */
[----:B------:R-:W-:Y:S02]  /*38e0*/  USEL UR18, UR18, URZ, UP1 ;  /* 0x000000ff12127287 */ /* 0x000fe40008800000 */
[----:B------:R-:W-:Y:S02]  /*38f0*/  UIADD3 UR40, UPT, UPT, UR32, 0x4, URZ ;  /* 0x0000000420287890 */ /* 0x000fe4000fffe0ff */
[----:B------:R-:W-:Y:S01]  /*3900*/  @UP0 ULEA UR30, UR18, UR7, 0x3 ;  /* 0x00000007121e0291 */ /* 0x000fe2000f8e18ff */
[----:B------:R-:W-:Y:S01]  /*3910*/  LOP3.LUT R2, R2, UR31, RZ, 0x3c, !PT ;  /* 0x0000001f02027c12 */ /* 0x000fe2000f8e3cff */
[----:B------:R-:W-:Y:S02]  /*3920*/  UIADD3 UR36, UPT, UPT, UR32, 0x6, URZ ;  /* 0x0000000620247890 */ /* 0x000fe4000fffe0ff */
[----:B------:R-:W-:Y:S01]  /*3930*/  UIADD3 UR8, UPT, UPT, UR8, 0x28, URZ ;  /* 0x0000002808087890 */ /* 0x000fe2000fffe0ff */
[----:B-1----:R-:W-:Y:S01]  /*3940*/  @P0 SHF.L.U32 R0, R2, 0x1f, RZ ;  /* 0x0000001f02000819 */ /* 0x002fe200000006ff */
[----:B------:R-:W-:Y:S02]  /*3950*/  UIADD3 UR17, UPT, UPT, UR17, 0x1, URZ ;  /* 0x0000000111117890 */ /* 0x000fe4000fffe0ff */
[----:B------:R-:W-:Y:S01]  /*3960*/  UIADD3 UR15, UPT, UPT, UR15, -0x1, URZ ;  /* 0xffffffff0f0f7890 */ /* 0x000fe2000fffe0ff */
[----:B------:R2:W3:Y:S01]  /*3970*/  @P0 SYNCS.PHASECHK.TRANS64.TRYWAIT P2, [UR30], R0 ;  /* 0x00000000ff0005a7 */ /* 0x0004e2000804111e */
[----:B------:R-:W-:Y:S02]  /*3980*/  ULEA UR30, UR46, UR13, 0xa ;  /* 0x0000000d2e1e7291 */ /* 0x000fe4000f8e50ff */
[----:B------:R-:W-:Y:S02]  /*3990*/  UISETP.NE.AND UP0, UPT, UR17, UR16, UPT ;  /* 0x000000101100728c */ /* 0x000fe4000bf05270 */
[----:B------:R-:W-:Y:S02]  /*39a0*/  UIADD3 UR42, UPT, UPT, UR30, 0x2, URZ ;  /* 0x000000021e2a7890 */ /* 0x000fe4000fffe0ff */
[----:B------:R-:W-:Y:S02]  /*39b0*/  UIADD3 UR38, UPT, UPT, UR30, 0x4, URZ ;  /* 0x000000041e267890 */ /* 0x000fe4000fffe0ff */
[----:B------:R-:W-:Y:S01]  /*39c0*/  UIADD3 UR34, UPT, UPT, UR30, 0x6, URZ ;  /* 0x000000061e227890 */ /* 0x000fe2000fffe0ff */
[----:B------:R-:W-:Y:S01]  /*39d0*/  UMOV UR33, 0x40004040 ;  /* 0x4000404000217882 */ /* 0x000fe20000000000 */
[----:B------:R-:W-:Y:S01]  /*39e0*/  UMOV UR31, 0x40004040 ;  /* 0x40004040001f7882 */ /* 0x000fe20000000000 */
[----:B------:R-:W-:Y:S01]  /*39f0*/  UMOV UR45, 0x40004040 ;  /* 0x40004040002d7882 */ /* 0x000fe20000000000 */
[----:B------:R2:W-:Y:S01]  /*3a00*/  UTCHMMA.2CTA gdesc[UR30], gdesc[UR32], tmem[UR10], tmem[UR28], idesc[UR29], UP3 ;  /* 0x00ff1c201e0075ea */ /* 0x0005e20009a0000a */
[----:B------:R-:W-:Y:S01]  /*3a10*/  UPLOP3.LUT UP3, UPT, UPT, UPT, UPT, 0x80, 0x8 ;  /* 0x000000000008789c */ /* 0x000fe20003f6f070 */
[----:B------:R-:W-:Y:S01]  /*3a20*/  UMOV UR43, 0x40004040 ;  /* 0x40004040002b7882 */ /* 0x000fe20000000000 */
[----:B------:R-:W-:Y:S01]  /*3a30*/  UMOV UR41, 0x40004040 ;  /* 0x4000404000297882 */ /* 0x000fe20000000000 */
[----:B------:R2:W-:Y:S01]  /*3a40*/  UTCHMMA.2CTA gdesc[UR42], gdesc[UR44], tmem[UR10], tmem[UR26], idesc[UR27], UPT ;  /* 0x00ff1a2c2a0075ea */ /* 0x0005e2000ba0000a */
[----:B------:R-:W-:Y:S01]  /*3a50*/  UMOV UR39, 0x40004040 ;  /* 0x4000404000277882 */ /* 0x000fe20000000000 */
[----:B------:R-:W-:Y:S01]  /*3a60*/  UMOV UR37, 0x40004040 ;  /* 0x4000404000257882 */ /* 0x000fe20000000000 */
[----:B------:R-:W-:Y:S01]  /*3a70*/  UMOV UR35, 0x40004040 ;  /* 0x4000404000237882 */ /* 0x000fe20000000000 */
[----:B------:R2:W-:Y:S01]  /*3a80*/  UTCHMMA.2CTA gdesc[UR38], gdesc[UR40], tmem[UR10], tmem[UR24], idesc[UR25], UPT ;  /* 0x00ff1828260075ea */ /* 0x0005e2000ba0000a */
[----:B------:R2:W-:Y:S01]  /*3a90*/  UTCHMMA.2CTA gdesc[UR34], gdesc[UR36], tmem[UR10], tmem[UR22], idesc[UR23], UPT ;  /* 0x00ff1624220075ea */ /* 0x0005e2000ba0000a */
[----:B------:R2:W-:Y:S01]  /*3aa0*/  UTCBAR.2CTA.MULTICAST [UR8], URZ, UR12 ;  /* 0x000000ff080073e9 */ /* 0x0005e2000820080c */
[----:B------:R-:W-:Y:S01]  /*3ab0*/  UMOV UR46, UR18 ;  /* 0x00000012002e7c82 */ /* 0x000fe20008000000 */
[----:B------:R-:W-:Y:S05]  /*3ac0*/  BRA.U UP0, `(.L_x_74) ;  /* 0xfffffffd00507547 */ /* 0x000fea000b83ffff */
.L_x_71:
[----:B------:R-:W-:Y:S01]  /*3ad0*/  UIADD3 UR9, UPT, UPT, UR9, 0xb0, URZ ;  /* 0x000000b009097890 */ /* 0x000fe2000fffe0ff */
[----:B------:R-:W-:-:S08]  /*3ae0*/  UMOV UR17, UR16 ;  /* 0x0000001000117c82 */ /* 0x000fd00008000000 */
[----:B------:R4:W-:Y:S01]  /*3af0*/  UTCBAR.2CTA.MULTICAST [UR9], URZ, UR11 ;  /* 0x000000ff090073e9 */ /* 0x0009e2000820080b */
[----:B------:R-:W-:Y:S02]  /*3b00*/  NOP ;  /* 0x0000000000007918 */ /* 0x000fe40000000000 */
.L_x_69:
[----:B------:R-:W-:Y:S01]  /*3b10*/  UIADD3 UR19, UPT, UPT, UR19, 0x1, URZ ;  /* 0x0000000113137890 */ /* 0x000fe2000fffe0ff */
[----:B------:R-:W-:-:S03]  /*3b20*/  ISETP.NE.AND P0, PT, R8, 0x2, PT ;  /* 0x000000020800780c */ /* 0x000fc60003f05270 */
[----:B------:R-:W-:Y:S01]  /*3b30*/  UISETP.NE.AND UP0, UPT, UR19, 0x4, UPT ;  /* 0x000000041300788c */ /* 0x000fe2000bf05270 */
[----:B-12---:R-:W-:Y:S02]  /*3b40*/  SEL R0, RZ, 0x1, P0 ;  /* 0x00000001ff007807 */ /* 0x006fe40000000000 */
[----:B------:R-:W-:Y:S01]  /*3b50*/  SEL R8, R8, RZ, P0 ;  /* 0x000000ff08087207 */ /* 0x000fe20000000000 */
[----:B------:R-:W-:Y:S01]  /*3b60*/  USEL UR8, URZ, 0x1, UP0 ;  /* 0x00000001ff087887 */ /* 0x000fe20008000000 */
[----:B------:R-:W-:Y:S01]  /*3b70*/  LOP3.LUT R3, R3, R0, RZ, 0x3c, !PT ;  /* 0x0000000003037212 */ /* 0x000fe200078e3cff */
[----:B------:R-:W-:-:S04]  /*3b80*/  USEL UR19, UR19, URZ, UP0 ;  /* 0x000000ff13137287 */ /* 0x000fc80008000000 */
[----:B------:R-:W-:Y:S01]  /*3b90*/  LOP3.LUT R9, R9, UR8, RZ, 0x3c, !PT ;  /* 0x0000000809097c12 */ /* 0x000fe2000f8e3cff */
[----:B------:R-:W-:Y:S07]  /*3ba0*/  @P1 BRA `(.L_x_75) ;  /* 0xfffffff800881947 */ /* 0x000fee000383ffff */
[----:B------:R-:W1:Y:S01]  /*3bb0*/  S2UR UR6, SR_CgaCtaId ;  /* 0x00000000000679c3 */ /* 0x000e620000008800 */
[----:B------:R-:W-:Y:S01]  /*3bc0*/  ELECT P0, URZ, PT ;  /* 0x0000000000ff782f */ /* 0x000fe20003800000 */
[----:B------:R-:W-:Y:S01]  /*3bd0*/  HFMA2 R0, -RZ, RZ, 0, 5.9604644775390625e-08 ;  /* 0x00000001ff007431 */ /* 0x000fe200000001ff */
[----:B------:R-:W-:-:S05]  /*3be0*/  UMOV UR8, 0x40 ;  /* 0x0000004000087882 */ /* 0x000fca0000000000 */
[----:B------:R-:W-:Y:S01]  /*3bf0*/  UVIRTCOUNT.DEALLOC.SMPOOL 0x80 ;  /* 0x000000800000784c */ /* 0x000fe20000000000 */
[----:B------:R-:W-:Y:S02]  /*3c00*/  UISETP.NE.AND UP0, UPT, UR5, URZ, UPT ;  /* 0x000000ff0500728c */ /* 0x000fe4000bf05270 */
[----:B-1----:R-:W-:-:S09]  /*3c10*/  ULEA UR6, UR6, UR8, 0x18 ;  /* 0x0000000806067291 */ /* 0x002fd2000f8ec0ff */
[----:B------:R1:W-:Y:S01]  /*3c20*/  @P0 STS.U8 [UR6+0x1c], R0 ;  /* 0x00001c00ff000988 */ /* 0x0003e20008000006 */
[----:B------:R-:W-:Y:S05]  /*3c30*/  BRA.U UP0, `(.L_x_76) ;  /* 0x0000000100a07547 */ /* 0x000fea000b800000 */
[----:B------:R-:W-:Y:S01]  /*3c40*/  UIADD3 UR5, UPT, UPT, UR7, 0xd0, URZ ;  /* 0x000000d007057890 */ /* 0x000fe2000fffe0ff */
[----:B------:R-:W-:-:S03]  /*3c50*/  SHF.L.U32 R2, R9, 0x1f, RZ ;  /* 0x0000001f09027819 */ /* 0x000fc600000006ff */
[----:B------:R-:W-:-:S09]  /*3c60*/  ULEA UR8, UR19, UR5, 0x3 ;  /* 0x0000000513087291 */ /* 0x000fd2000f8e18ff */
[----:B------:R-:W2:Y:S02]  /*3c70*/  SYNCS.PHASECHK.TRANS64.TRYWAIT P0, [UR8], R2 ;  /* 0x00000002ff0075a7 */ /* 0x000ea40008001108 */
[----:B--2---:R-:W-:Y:S05]  /*3c80*/  @!P0 BRA `(.L_x_77) ;  /* 0x0000004400b48947 */ /* 0x004fea0003800000 */
.L_x_159:
[----:B----4-:R-:W-:-:S04]  /*3c90*/  UIADD3 UR9, UPT, UPT, UR19, 0x1, URZ ;  /* 0x0000000113097890 */ /* 0x010fc8000fffe0ff */
        /* <DEDUP_REMOVED lines=8> */
.L_x_161:
        /* <DEDUP_REMOVED lines=9> */
.L_x_163:
[----:B------:R-:W-:-:S04]  /*3db0*/  UIADD3 UR9, UPT, UPT, UR9, 0x1, URZ ;  /* 0x0000000109097890 */ /* 0x000fc8000fffe0ff */
[----:B------:R-:W-:-:S04]  /*3dc0*/  UISETP.NE.AND UP1, UPT, UR9, 0x4, UPT ;  /* 0x000000040900788c */ /* 0x000fc8000bf25270 */
[----:B------:R-:W-:Y:S02]  /*3dd0*/  USEL UR8, URZ, 0x1, UP1 ;  /* 0x00000001ff087887 */ /* 0x000fe40008800000 */
[----:B------:R-:W-:-:S04]  /*3de0*/  USEL UR9, UR9, URZ, UP1 ;  /* 0x000000ff09097287 */ /* 0x000fc80008800000 */
[----:B------:R-:W-:Y:S01]  /*3df0*/  ULEA UR9, UR9, UR5, 0x3 ;  /* 0x0000000509097291 */ /* 0x000fe2000f8e18ff */
[----:B------:R-:W-:-:S04]  /*3e00*/  LOP3.LUT R2, R2, UR8, RZ, 0x3c, !PT ;  /* 0x0000000802027c12 */ /* 0x000fc8000f8e3cff */
[----:B------:R-:W-:Y:S01]  /*3e10*/  SHF.L.U32 R2, R2, 0x1f, RZ ;  /* 0x0000001f02027819 */ /* 0x000fe200000006ff */
[----:B-1----:R-:W-:-:S04]  /*3e20*/  IMAD.U32 R0, RZ, RZ, UR9 ;  /* 0x00000009ff007e24 */ /* 0x002fc8000f8e00ff */
[----:B------:R1:W2:Y:S03]  /*3e30*/  SYNCS.PHASECHK.TRANS64.TRYWAIT P0, [R0+URZ], R2 ;  /* 0x00000002000075a7 */ /* 0x0002a600080011ff */
[----:B--2---:R-:W-:Y:S05]  /*3e40*/  @!P0 NANOSLEEP.SYNCS 0x989680 ;  /* 0x009896800000895d */ /* 0x004fea0003900000 */
[----:B------:R-:W2:Y:S02]  /*3e50*/  @!P0 SYNCS.PHASECHK.TRANS64 P0, [R0+URZ], R2 ;  /* 0x00000002000085a7 */ /* 0x000ea400080010ff */
[----:B--2---:R-:W-:Y:S05]  /*3e60*/  @P0 BRA `(.L_x_80) ;  /* 0x0000000000200947 */ /* 0x004fea0003800000 */
.L_x_81:
[----:B--2---:R2:W4:Y:S02]  /*3e70*/  SYNCS.PHASECHK.TRANS64.TRYWAIT P0, [R0+URZ], R2 ;  /* 0x00000002000075a7 */ /* 0x00452400080011ff */
[----:B----4-:R-:W-:Y:S05]  /*3e80*/  @!P0 NANOSLEEP.SYNCS 0x989680 ;  /* 0x009896800000895d */ /* 0x010fea0003900000 */
[----:B------:R-:W4:Y:S02]  /*3e90*/  @!P0 SYNCS.PHASECHK.TRANS64 P0, [R0+URZ], R2 ;  /* 0x00000002000085a7 */ /* 0x000f2400080010ff */
[----:B----4-:R-:W-:Y:S05]  /*3ea0*/  @!P0 BRA `(.L_x_81) ;  /* 0xfffffffc00f08947 */ /* 0x010fea000383ffff */
[----:B------:R-:W-:Y:S05]  /*3eb0*/  BRA `(.L_x_80) ;  /* 0x00000000000c7947 */ /* 0x000fea0003800000 */
.L_x_76:
[----:B------:R-:W-:-:S04]  /*3ec0*/  UIADD3 UR5, UPT, UPT, UR7, 0x110, URZ ;  /* 0x0000011007057890 */ /* 0x000fc8000fffe0ff */
[----:B------:R-:W-:-:S09]  /*3ed0*/  UPRMT UR5, UR4, 0x654, UR5 ;  /* 0x0000065404057896 */ /* 0x000fd20008000005 */
[----:B------:R-:W-:Y:S03]  /*3ee0*/  SYNCS.ARRIVE.TRANS64.RED.A1T0 RZ, [UR5], RZ ;  /* 0x000000ffffff79a7 */ /* 0x000fe60008100405 */
.L_x_80:
[----:B-12---:R-:W-:Y:S01]  /*3ef0*/  SHF.L.U32 R2, RZ, 0x1f, RZ ;  /* 0x0000001fff027819 */ /* 0x006fe200000006ff */
[----:B------:R-:W-:Y:S01]  /*3f00*/  UIADD3 UR5, UPT, UPT, UR7, 0x110, URZ ;  /* 0x0000011007057890 */ /* 0x000fe2000fffe0ff */
[----:B------:R-:W-:Y:S02]  /*3f10*/  PLOP3.LUT P0, PT, PT, PT, UP0, 0x80, 0x8 ;  /* 0x000000000008781c */ /* 0x000fe40003f0f008 */
[----:B------:R-:W1:Y:S02]  /*3f20*/  SYNCS.PHASECHK.TRANS64.TRYWAIT P1, [UR7+0x110], R2 ;  /* 0x00011002ff0075a7 */ /* 0x000e640008021107 */
[----:B-1----:R-:W-:Y:S09]  /*3f30*/  @!P1 BRA `(.L_x_82) ;  /* 0x0000004400509947 */ /* 0x002ff20003800000 */
.L_x_165:
[----:B------:R-:W-:Y:S01]  /*3f40*/  @!UP0 UPRMT UR5, UR4, 0x654, UR5 ;  /* 0x0000065404058896 */ /* 0x000fe20008000005 */
[----:B------:R-:W-:Y:S02]  /*3f50*/  UMOV UR8, 0xffff ;  /* 0x0000ffff00087882 */ /* 0x000fe40000000000 */
[----:B------:R-:W-:-:S06]  /*3f60*/  UMOV UR4, 0x1 ;  /* 0x0000000100047882 */ /* 0x000fcc0000000000 */
[----:B------:R-:W-:Y:S01]  /*3f70*/  @!P0 SYNCS.ARRIVE.TRANS64.RED.A1T0 RZ, [UR5], RZ ;  /* 0x000000ffffff89a7 */ /* 0x000fe20008100405 */
[----:B------:R-:W-:Y:S01]  /*3f80*/  NOP ;  /* 0x0000000000007918 */ /* 0x000fe20000000000 */
[----:B-1----:R-:W1:Y:S01]  /*3f90*/  LDS R0, [UR6+0x14] ;  /* 0x00001406ff007984 */ /* 0x002e620008000800 */
[----:B------:R-:W-:-:S04]  /*3fa0*/  ULOP3.LUT UR5, UR21, 0xffff, URZ, 0xc0, !UPT ;  /* 0x0000ffff15057892 */ /* 0x000fc8000f8ec0ff */
[----:B------:R-:W-:-:S04]  /*3fb0*/  USHF.R.U32.HI UR5, URZ, 0x5, UR5 ;  /* 0x00000005ff057899 */ /* 0x000fc80008011605 */
[----:B------:R-:W-:Y:S02]  /*3fc0*/  USHF.L.U32 UR8, UR8, UR5, URZ ;  /* 0x0000000508087299 */ /* 0x000fe400080006ff */
[----:B------:R-:W-:-:S04]  /*3fd0*/  USHF.L.U32 UR4, UR4, UR5, URZ ;  /* 0x0000000504047299 */ /* 0x000fc800080006ff */
[----:B-1----:R-:W-:-:S04]  /*3fe0*/  LOP3.LUT R0, R0, UR8, RZ, 0xc0, !PT ;  /* 0x0000000800007c12 */ /* 0x002fc8000f8ec0ff */
[----:B------:R-:W-:-:S13]  /*3ff0*/  ISETP.NE.AND P0, PT, R0, UR8, PT ;  /* 0x0000000800007c0c */ /* 0x000fda000bf05270 */
[----:B------:R-:W-:Y:S05]  /*4000*/  @P0 BRA `(.L_x_83) ;  /* 0x0000000000580947 */ /* 0x000fea0003800000 */
[----:B------:R-:W1:Y:S02]  /*4010*/  LDS R0, [UR6+0x18] ;  /* 0x00001806ff007984 */ /* 0x000e640008000800 */
[----:B-1----:R-:W-:-:S04]  /*4020*/  LOP3.LUT R0, R0, UR4, RZ, 0xc0, !PT ;  /* 0x0000000400007c12 */ /* 0x002fc8000f8ec0ff */
[----:B------:R-:W-:-:S13]  /*4030*/  ISETP.NE.AND P0, PT, R0, UR4, PT ;  /* 0x0000000400007c0c */ /* 0x000fda000bf05270 */
[----:B------:R-:W-:Y:S05]  /*4040*/  @P0 BRA `(.L_x_84) ;  /* 0x00000000003c0947 */ /* 0x000fea0003800000 */
[----:B------:R-:W1:Y:S01]  /*4050*/  S2R R2, SR_LANEID ;  /* 0x0000000000027919 */ /* 0x000e620000000000 */
[----:B------:R-:W-:Y:S01]  /*4060*/  ULOP3.LUT UR8, URZ, UR8, URZ, 0x33, !UPT ;  /* 0x00000008ff087292 */ /* 0x000fe2000f8e33ff */
[----:B------:R-:W-:Y:S02]  /*4070*/  VOTEU.ANY UR7, UPT, PT ;  /* 0x0000000000077886 */ /* 0x000fe400038e0100 */
[----:B------:R-:W-:-:S03]  /*4080*/  UFLO.U32 UR7, UR7 ;  /* 0x00000007000772bd */ /* 0x000fc600080e0000 */
[----:B------:R-:W-:-:S04]  /*4090*/  IMAD.U32 R0, RZ, RZ, UR8 ;  /* 0x00000008ff007e24 */ /* 0x000fc8000f8e00ff */
[----:B------:R2:W3:Y:S02]  /*40a0*/  REDUX UR5, R0 ;  /* 0x00000000000573c4 */ /* 0x0004e40000000000 */
[----:B------:R1:W-:Y:S02]  /*40b0*/  UTCATOMSWS.AND URZ, UR8 ;  /* 0x0000000800ff79e3 */ /* 0x0003e40008000000 */
[----:B-1----:R-:W-:Y:S02]  /*40c0*/  ISETP.EQ.U32.AND P0, PT, R2, UR7, PT ;  /* 0x0000000702007c0c */ /* 0x002fe4000bf02070 */
[----:B--2---:R-:W-:Y:S02]  /*40d0*/  LOP3.LUT R0, RZ, UR4, RZ, 0x33, !PT ;  /* 0x00000004ff007c12 */ /* 0x004fe4000f8e33ff */
[----:B---3--:R-:W-:Y:S02]  /*40e0*/  MOV R2, UR5 ;  /* 0x0000000500027c02 */ /* 0x008fe40008000f00 */
[----:B------:R-:W1:Y:S07]  /*40f0*/  REDUX UR4, R0 ;  /* 0x00000000000473c4 */ /* 0x000e6e0000000000 */
[----:B------:R2:W-:Y:S01]  /*4100*/  @P0 ATOMS.AND RZ, [UR6+0x14], R2 ;  /* 0x00001402ffff098c */ /* 0x0005e2000a800006 */
[----:B-1----:R-:W-:-:S05]  /*4110*/  IMAD.U32 R0, RZ, RZ, UR4 ;  /* 0x00000004ff007e24 */ /* 0x002fca000f8e00ff */
[----:B------:R2:W-:Y:S01]  /*4120*/  @P0 ATOMS.AND RZ, [UR6+0x18], R0 ;  /* 0x00001800ffff098c */ /* 0x0005e2000a800006 */
[----:B------:R-:W-:Y:S05]  /*4130*/  BRA `(.L_x_85) ;  /* 0x0000000000147947 */ /* 0x000fea0003800000 */
.L_x_84:
[----:B------:R-:W-:Y:S02]  /*4140*/  MOV R2, 0x4160 ;  /* 0x0000416000027802 */ /* 0x000fe40000000f00 */
[----:B---345:R-:W-:Y:S05]  /*4150*/  CALL.REL.NOINC `($__internal_0_$__cuda_sm10x_tcgen05_guardrail_trap_col_being_dealloced_not_returned_by_alloc) ;  /* 0x0000004400bc7944 */ /* 0x038fea0003c00000 */
[----:B------:R-:W-:Y:S05]  /*4160*/  BRA `(.L_x_85) ;  /* 0x0000000000087947 */ /* 0x000fea0003800000 */
.L_x_83:
[----:B------:R-:W-:Y:S02]  /*4170*/  MOV R2, 0x4190 ;  /* 0x0000419000027802 */ /* 0x000fe40000000f00 */
[----:B---345:R-:W-:Y:S05]  /*4180*/  CALL.REL.NOINC `($__internal_2_$__cuda_sm10x_tcgen05_guardrail_trap_unallocated_columns_being_dealloced) ;  /* 0x0000004400c87944 */ /* 0x038fea0003c00000 */
.L_x_85:
[----:B------:R-:W-:Y:S01]  /*4190*/  NOP ;  /* 0x0000000000007918 */ /* 0x000fe20000000000 */
[----:B----4-:R-:W-:Y:S05]  /*41a0*/  EXIT ;  /* 0x000000000000794d */ /* 0x010fea0003800000 */
.L_x_56:
[----:B------:R-:W-:-:S09]  /*41b0*/  UISETP.NE.OR UP5, UPT, UR10, 0x3, !UP5 ;  /* 0x000000030a00788c */ /* 0x000fd2000efa5670 */
[----:B------:R-:W-:Y:S05]  /*41c0*/  BRA.U UP5, `(.L_x_86) ;  /* 0x0000000d05b07547 */ /* 0x000fea000b800000 */
[----:B------:R-:W1:Y:S01]  /*41d0*/  LDC R0, c[0x0][0xb30] ;  /* 0x0002cc00ff007b82 */ /* 0x000e620000000800 */
[----:B------:R-:W2:Y:S01]  /*41e0*/  LDCU.64 UR8, c[0x0][0x888] ;  /* 0x00011100ff0877ac */ /* 0x000ea20008000a00 */
[----:B------:R-:W-:Y:S02]  /*41f0*/  HFMA2 R27, -RZ, RZ, 0, 0 ;  /* 0x00000000ff1b7431 */ /* 0x000fe400000001ff */
[----:B------:R-:W-:Y:S01]  /*4200*/  IMAD.MOV.U32 R29, RZ, RZ, 0x1 ;  /* 0x00000001ff1d7424 */ /* 0x000fe200078e00ff */
[----:B------:R-:W-:Y:S01]  /*4210*/  MOV R25, 0x2000 ;  /* 0x0000200000197802 */ /* 0x000fe20000000f00 */
[----:B------:R-:W3:Y:S01]  /*4220*/  LDCU.64 UR4, c[0x0][0x890] ;  /* 0x00011200ff0477ac */ /* 0x000ee20008000a00 */
[----:B------:R-:W-:Y:S01]  /*4230*/  IMAD.MOV.U32 R28, RZ, RZ, RZ ;  /* 0x000000ffff1c7224 */ /* 0x000fe200078e00ff */
[----:B------:R-:W4:Y:S01]  /*4240*/  LDC R24, c[0x0][0x370] ;  /* 0x0000dc00ff187b82 */ /* 0x000f220000000800 */
[----:B------:R-:W-:Y:S01]  /*4250*/  UMOV UR6, 0x400 ;  /* 0x0000040000067882 */ /* 0x000fe20000000000 */
[----:B------:R-:W-:-:S02]  /*4260*/  UPLOP3.LUT UP1, UPT, UPT, UPT, UPT, 0x40, 0x4 ;  /* 0x000000000004789c */ /* 0x000fc40003f2e870 */
[----:B------:R-:W-:Y:S01]  /*4270*/  ULEA UR6, UR37, UR6, 0x18 ;  /* 0x0000000625067291 */ /* 0x000fe2000f8ec0ff */
[----:B------:R-:W-:-:S03]  /*4280*/  UMOV UR13, URZ ;  /* 0x000000ff000d7c82 */ /* 0x000fc60008000000 */
[----:B------:R-:W4:Y:S01]  /*4290*/  LDC R3, c[0x0][0xb0c] ;  /* 0x0002c300ff037b82 */ /* 0x000f220000000800 */
[----:B--2---:R-:W-:Y:S02]  /*42a0*/  UISETP.NE.U32.AND UP3, UPT, UR8, URZ, UPT ;  /* 0x000000ff0800728c */ /* 0x004fe4000bf65070 */
[----:B---3--:R-:W-:-:S05]  /*42b0*/  UISETP.NE.U32.AND UP4, UPT, UR4, URZ, UPT ;  /* 0x000000ff0400728c */ /* 0x008fca000bf85070 */
[----:B------:R-:W2:Y:S01]  /*42c0*/  LDC R18, c[0x0][0xb20] ;  /* 0x0002c800ff127b82 */ /* 0x000ea20000000800 */
[----:B-1----:R-:W-:Y:S01]  /*42d0*/  ISETP.NE.AND P1, PT, R0, 0x1, PT ;  /* 0x000000010000780c */ /* 0x002fe20003f25270 */
[----:B------:R-:W-:Y:S02]  /*42e0*/  UISETP.NE.AND.EX UP3, UPT, UR9, URZ, UPT, UP3 ;  /* 0x000000ff0900728c */ /* 0x000fe4000bf65330 */
[----:B------:R-:W-:-:S04]  /*42f0*/  UISETP.NE.AND.EX UP4, UPT, UR5, URZ, UPT, UP4 ;  /* 0x000000ff0500728c */ /* 0x000fc8000bf85340 */
[----:B------:R-:W1:Y:S08]  /*4300*/  LDC.64 R30, c[0x0][0x348] ;  /* 0x0000d200ff1e7b82 */ /* 0x000e700000000a00 */
[----:B------:R-:W3:Y:S08]  /*4310*/  LDC.64 R16, c[0x0][0xb10] ;  /* 0x0002c400ff107b82 */ /* 0x000ef00000000a00 */
[----:B------:R-:W1:Y:S08]  /*4320*/  LDC.64 R6, c[0x0][0xb18] ;  /* 0x0002c600ff067b82 */ /* 0x000e700000000a00 */
[----:B------:R-:W1:Y:S08]  /*4330*/  LDC.64 R4, c[0x0][0xb28] ;  /* 0x0002ca00ff047b82 */ /* 0x000e700000000a00 */
[----:B--2-4-:R-:W1:Y:S02]  /*4340*/  LDC R19, c[0x0][0x374] ;  /* 0x0000dd00ff137b82 */ /* 0x014e640000000800 */
.L_x_95:
[C---:B------:R-:W-:Y:S02]  /*4350*/  LEA R0, R28.reuse, UR6, 0x3 ;  /* 0x000000061c007c11 */ /* 0x040fe4000f8e18ff */
[----:B------:R-:W-:Y:S02]  /*4360*/  SHF.L.U32 R2, R27, 0x1f, RZ ;  /* 0x0000001f1b027819 */ /* 0x000fe400000006ff */
[----:B------:R-:W-:Y:S02]  /*4370*/  LEA R20, R28, UR6, 0x4 ;  /* 0x000000061c147c11 */ /* 0x000fe4000f8e20ff */
[----:B--2---:R-:W2:Y:S02]  /*4380*/  SYNCS.PHASECHK.TRANS64.TRYWAIT P0, [R0+URZ+0x90], R2 ;  /* 0x00009002000075a7 */ /* 0x004ea400080011ff */
[----:B--2---:R-:W-:Y:S05]  /*4390*/  @!P0 BRA `(.L_x_87) ;  /* 0x0000004000508947 */ /* 0x004fea0003800000 */
.L_x_166:
[----:B------:R-:W-:Y:S01]  /*43a0*/  ISETP.GE.AND P0, PT, R40, 0x1, PT ;  /* 0x000000012800780c */ /* 0x000fe20003f06270 */
[----:B------:R-:W4:Y:S01]  /*43b0*/  LDS.128 R20, [R20+0x120] ;  /* 0x0001200014147984 */ /* 0x000f220000000c00 */
[----:B--2---:R-:W-:Y:S01]  /*43c0*/  VIADD R0, R0, 0xa0 ;  /* 0x000000a000007836 */ /* 0x004fe20000000000 */
[----:B------:R-:W-:Y:S01]  /*43d0*/  @!PT LDS RZ, [RZ] ;  /* 0x00000000fffff984 */ /* 0x000fe20000000800 */
[----:B------:R-:W-:Y:S01]  /*43e0*/  @!PT LDS RZ, [RZ] ;  /* 0x00000000fffff984 */ /* 0x000fe20000000800 */
[----:B------:R-:W-:Y:S01]  /*43f0*/  @!PT LDS RZ, [RZ] ;  /* 0x00000000fffff984 */ /* 0x000fe20000000800 */
[----:B------:R-:W-:Y:S01]  /*4400*/  @!PT LDS RZ, [RZ] ;  /* 0x00000000fffff984 */ /* 0x000fe20000000800 */
[----:B------:R2:W-:Y:S06]  /*4410*/  MEMBAR.ALL.CTA ;  /* 0x0000000000007992 */ /* 0x0005ec0000008000 */
[----:B--2---:R-:W2:Y:S01]  /*4420*/  FENCE.VIEW.ASYNC.S ;  /* 0x00000000000073c6 */ /* 0x004ea20000000000 */
[----:B------:R-:W-:Y:S04]  /*4430*/  PRMT R0, RZ, 0x654, R0 ;  /* 0x00000654ff007816 */ /* 0x000fe80000000000 */
[----:B--2---:R2:W-:Y:S01]  /*4440*/  SYNCS.ARRIVE.TRANS64.RED.A1T0 RZ, [R0+URZ], RZ ;  /* 0x000000ff00ff79a7 */ /* 0x0045e200081004ff */
[----:B----4-:R-:W-:Y:S11]  /*4450*/  LOP3.LUT P3, RZ, R22, 0x1, RZ, 0xc0, !PT ;  /* 0x0000000116ff7812 */ /* 0x010ff6000786c0ff */
[----:B------:R-:W-:Y:S02]  /*4460*/  @!UPT UIADD3 URZ, UPT, UPT, URZ, URZ, URZ ;  /* 0x000000fffffff290 */ /* 0x000fe4000fffe0ff */
[----:B------:R-:W-:Y:S02]  /*4470*/  @P3 MOV R11, R20 ;  /* 0x00000014000b3202 */ /* 0x000fe40000000f00 */
[----:B------:R-:W-:Y:S01]  /*4480*/  @P3 LOP3.LUT R10, R21, 0xffff, RZ, 0xc0, !PT ;  /* 0x0000ffff150a3812 */ /* 0x000fe200078ec0ff */
[----:B--2---:R-:W-:Y:S06]  /*4490*/  @!P0 BRA `(.L_x_88) ;  /* 0x0000000000a48947 */ /* 0x004fec0003800000 */
[-C--:B-1----:R-:W-:Y:S01]  /*44a0*/  IMAD.HI.U32 R0, R19, R7.reuse, RZ ;  /* 0x0000000713007227 */ /* 0x082fe200078e00ff */
[----:B------:R-:W-:Y:S02]  /*44b0*/  ISETP.NE.AND P0, PT, R6, 0x1, PT ;  /* 0x000000010600780c */ /* 0x000fe40003f05270 */
[----:B------:R-:W-:Y:S01]  /*44c0*/  ISETP.NE.AND P2, PT, R40, 0x1, PT ;  /* 0x000000012800780c */ /* 0x000fe20003f45270 */
[----:B---3--:R-:W-:Y:S01]  /*44d0*/  IMAD.HI.U32 R9, R24, R16, RZ ;  /* 0x0000001018097227 */ /* 0x008fe200078e00ff */
[----:B------:R-:W-:Y:S02]  /*44e0*/  SHF.R.U32.HI R0, RZ, R18, R0 ;  /* 0x00000012ff007219 */ /* 0x000fe40000011600 */
[----:B------:R-:W-:Y:S01]  /*44f0*/  ISETP.NE.AND P4, PT, R3, 0x1, PT ;  /* 0x000000010300780c */ /* 0x000fe20003f85270 */
[----:B------:R-:W-:Y:S01]  /*4500*/  IMAD.HI.U32 R13, R10, R7, RZ ;  /* 0x000000070a0d7227 */ /* 0x000fe200078e00ff */
[----:B------:R-:W-:Y:S02]  /*4510*/  SHF.R.U32.HI R9, RZ, R17, R9 ;  /* 0x00000011ff097219 */ /* 0x000fe40000011609 */
[----:B------:R-:W-:Y:S01]  /*4520*/  SEL R0, R19, R0, !P0 ;  /* 0x0000000013007207 */ /* 0x000fe20004000000 */
[----:B------:R-:W-:Y:S01]  /*4530*/  IMAD.HI.U32 R12, R11, R16, RZ ;  /* 0x000000100b0c7227 */ /* 0x000fe200078e00ff */
[----:B------:R-:W-:Y:S03]  /*4540*/  SEL R9, R24, R9, !P4 ;  /* 0x0000000918097207 */ /* 0x000fe60006000000 */
[-C--:B------:R-:W-:Y:S01]  /*4550*/  IMAD.HI.U32 R8, R0, R4.reuse, RZ ;  /* 0x0000000400087227 */ /* 0x080fe200078e00ff */
[----:B------:R-:W-:Y:S03]  /*4560*/  SHF.R.U32.HI R12, RZ, R17, R12 ;  /* 0x00000011ff0c7219 */ /* 0x000fe6000001160c */
[----:B------:R-:W-:Y:S01]  /*4570*/  IMAD.HI.U32 R2, R9, R4, RZ ;  /* 0x0000000409027227 */ /* 0x000fe200078e00ff */
[-C--:B------:R-:W-:Y:S02]  /*4580*/  @P2 SHF.R.U32.HI R0, RZ, R5.reuse, R8 ;  /* 0x00000005ff002219 */ /* 0x080fe40000011608 */
[----:B------:R-:W-:Y:S02]  /*4590*/  SHF.R.U32.HI R8, RZ, R18, R13 ;  /* 0x00000012ff087219 */ /* 0x000fe4000001160d */
[----:B------:R-:W-:Y:S01]  /*45a0*/  @P2 SHF.R.U32.HI R9, RZ, R5, R2 ;  /* 0x00000005ff092219 */ /* 0x000fe20000011602 */
[----:B------:R-:W-:Y:S01]  /*45b0*/  IMAD R0, R40, R0, RZ ;  /* 0x0000000028007224 */ /* 0x000fe200078e02ff */
[----:B------:R-:W-:Y:S02]  /*45c0*/  SEL R8, R10, R8, !P0 ;  /* 0x000000080a087207 */ /* 0x000fe40004000000 */
[----:B------:R-:W-:Y:S01]  /*45d0*/  SEL R2, R11, R12, !P4 ;  /* 0x0000000c0b027207 */ /* 0x000fe20006000000 */
[----:B------:R-:W-:Y:S01]  /*45e0*/  IMAD R12, R40, R9, RZ ;  /* 0x00000009280c7224 */ /* 0x000fe200078e02ff */
[C---:B------:R-:W-:Y:S01]  /*45f0*/  ISETP.GE.AND P0, PT, R8.reuse, R0, PT ;  /* 0x000000000800720c */ /* 0x040fe20003f06270 */
[----:B------:R-:W-:Y:S03]  /*4600*/  IMAD.HI.U32 R0, R8, R4, RZ ;  /* 0x0000000408007227 */ /* 0x000fe600078e00ff */
[----:B------:R-:W-:Y:S02]  /*4610*/  ISETP.GE.OR P0, PT, R2, R12, P0 ;  /* 0x0000000c0200720c */ /* 0x000fe40000706670 */
[-C--:B------:R-:W-:Y:S04]  /*4620*/  SHF.R.U32.HI R0, RZ, R5.reuse, R0 ;  /* 0x00000005ff007219 */ /* 0x080fe80000011600 */
[----:B------:R-:W-:Y:S05]  /*4630*/  SEL R13, R8, R0, !P2 ;  /* 0x00000000080d7207 */ /* 0x000fea0005000000 */
[----:B------:R-:W-:Y:S02]  /*4640*/  IMAD.MOV R12, RZ, RZ, -R13 ;  /* 0x000000ffff0c7224 */ /* 0x000fe400078e0a0d */
[----:B------:R-:W-:Y:S04]  /*4650*/  @!P0 IMAD.HI.U32 R0, R2, R4, RZ ;  /* 0x0000000402008227 */ /* 0x000fe800078e00ff */
[----:B------:R-:W-:Y:S01]  /*4660*/  IMAD R12, R40, R12, R8 ;  /* 0x0000000c280c7224 */ /* 0x000fe200078e0208 */
[----:B------:R-:W-:Y:S04]  /*4670*/  @!P0 SHF.R.U32.HI R0, RZ, R5, R0 ;  /* 0x00000005ff008219 */ /* 0x000fe80000011600 */
[----:B------:R-:W-:Y:S04]  /*4680*/  @!P0 SEL R0, R2, R0, !P2 ;  /* 0x0000000002008207 */ /* 0x000fe80005000000 */
[----:B------:R-:W-:Y:S01]  /*4690*/  @!P0 IADD3 R13, PT, PT, R13, -R0, RZ ;  /* 0x800000000d0d8210 */ /* 0x000fe20007ffe0ff */
[----:B------:R-:W-:Y:S01]  /*46a0*/  @!P0 IMAD R0, R9, R12, R0 ;  /* 0x0000000c09008224 */ /* 0x000fe200078e0200 */
[----:B------:R-:W-:Y:S01]  /*46b0*/  IADD3 R9, PT, PT, -R8, RZ, RZ ;  /* 0x000000ff08097210 */ /* 0x000fe20007ffe1ff */
[--C-:B------:R-:W-:Y:S02]  /*46c0*/  IMAD.MOV R12, RZ, RZ, -R2.reuse ;  /* 0x000000ffff0c7224 */ /* 0x100fe400078e0a02 */
[----:B------:R-:W-:Y:S02]  /*46d0*/  @!P0 IMAD R8, R13, R40, R2 ;  /* 0x000000280d088224 */ /* 0x000fe400078e0202 */
[----:B------:R-:W-:Y:S02]  /*46e0*/  @!P0 IMAD.MOV.U32 R2, RZ, RZ, R0 ;  /* 0x000000ffff028224 */ /* 0x000fe400078e0000 */
[----:B------:R-:W-:Y:S02]  /*46f0*/  IMAD R11, R3, R12, R11 ;  /* 0x0000000c030b7224 */ /* 0x000fe400078e020b */
[----:B------:R-:W-:Y:S02]  /*4700*/  IMAD R10, R6, R9, R10 ;  /* 0x00000009060a7224 */ /* 0x000fe400078e020a */
[----:B------:R-:W-:Y:S02]  /*4710*/  IMAD R11, R2, R3, R11 ;  /* 0x00000003020b7224 */ /* 0x000fe400078e020b */
[----:B------:R-:W-:Y:S02]  /*4720*/  IMAD R10, R8, R6, R10 ;  /* 0x00000006080a7224 */ /* 0x000fe400078e020a */
.L_x_88:
[----:B------:R-:W-:Y:S05]  /*4730*/  BRA.U UP1, `(.L_x_89) ;  /* 0x0000000101107547 */ /* 0x000fea000b800000 */
[----:B------:R-:W-:Y:S04]  /*4740*/  MOV R2, UR7 ;  /* 0x0000000700027c02 */ /* 0x000fe80008000f00 */
[----:B------:R-:W-:Y:S04]  /*4750*/  SHF.L.U32 R2, R2, 0x1f, RZ ;  /* 0x0000001f02027819 */ /* 0x000fe800000006ff */
[----:B------:R-:W2:Y:S02]  /*4760*/  SYNCS.PHASECHK.TRANS64.TRYWAIT P0, [UR6+0x88], R2 ;  /* 0x00008802ff0075a7 */ /* 0x000ea40008001106 */
[----:B--2---:R-:W-:Y:S05]  /*4770*/  @!P0 BRA `(.L_x_90) ;  /* 0x0000003c006c8947 */ /* 0x004fea0003800000 */
.L_x_89:
[----:B------:R-:W-:Y:S02]  /*4780*/  R2UR UR11, R14 ;  /* 0x000000000e0b72ca */ /* 0x000fe400000e0000 */
[----:B------:R-:W-:Y:S02]  /*4790*/  R2UR UR10, R15 ;  /* 0x000000000f0a72ca */ /* 0x000fe400000e0000 */
[----:B------:R-:W-:Y:S04]  /*47a0*/  ISETP.NE.U32.AND P2, PT, RZ, UR4, PT ;  /* 0x00000004ff007c0c */ /* 0x000fe8000bf45070 */
[----:B------:R-:W-:Y:S05]  /*47b0*/  ISETP.NE.AND.EX P2, PT, RZ, UR5, PT, P2 ;  /* 0x00000005ff007c0c */ /* 0x000fea000bf45320 */
[----:B------:R-:W-:Y:S02]  /*47c0*/  USHF.L.U32 UR11, UR11, 0x7, URZ ;  /* 0x000000070b0b7899 */ /* 0x000fe400080006ff */
[----:B------:R-:W-:Y:S01]  /*47d0*/  USHF.L.U32 UR10, UR10, 0x6, URZ ;  /* 0x000000060a0a7899 */ /* 0x000fe200080006ff */
[----:B------:R-:W-:Y:S11]  /*47e0*/  BRA.U !UP4, `(.L_x_91) ;  /* 0x000000010c347547 */ /* 0x000ff6000b800000 */
[----:B------:R-:W-:Y:S01]  /*47f0*/  UPLOP3.LUT UP0, UPT, UPT, UPT, UP3, 0x80, 0x8 ;  /* 0x000000000008789c */ /* 0x000fe20003f0f030 */
[----:B--2---:R-:W-:Y:S02]  /*4800*/  HFMA2 R0, -RZ, RZ, 0, 5.9604644775390625e-08 ;  /* 0x00000001ff007431 */ /* 0x004fe400000001ff */
[----:B------:R-:W-:Y:S03]  /*4810*/  IMAD.MOV.U32 R92, RZ, RZ, 0x1 ;  /* 0x00000001ff5c7424 */ /* 0x000fe600078e00ff */
[----:B------:R-:W-:Y:S05]  /*4820*/  PLOP3.LUT P0, PT, PT, PT, UP0, 0x80, 0x8 ;  /* 0x000000000008781c */ /* 0x000fea0003f0f008 */
[----:B------:R-:W2:Y:S01]  /*4830*/  @UP0 LDCU.64 UR14, c[0x0][0x888] ;  /* 0x00011100ff0e07ac */ /* 0x000ea20008000a00 */
[----:B------:R-:W-:Y:S07]  /*4840*/  @UP0 UIMAD UR8, UR36, UR4, URZ ;  /* 0x00000004240802a4 */ /* 0x000fee000f8e02ff */
[----:B------:R-:W-:Y:S01]  /*4850*/  @!P0 PRMT R92, R0, 0x7610, R92 ;  /* 0x00007610005c8816 */ /* 0x000fe2000000005c */
[----:B--2---:R-:W-:Y:S03]  /*4860*/  @UP0 UIMAD.WIDE UR14, UR8, 0x4, UR14 ;  /* 0x00000004080e08a5 */ /* 0x004fe6000f8e020e */
[----:B------:R-:W2:Y:S03]  /*4870*/  @!UP0 LDCU UR8, c[0x0][0x880] ;  /* 0x00011000ff0887ac */ /* 0x000ea60008000800 */
[----:B------:R-:W-:Y:S01]  /*4880*/  IMAD.U32 R8, RZ, RZ, UR14 ;  /* 0x0000000eff087e24 */ /* 0x000fe2000f8e00ff */
[----:B------:R-:W-:Y:S05]  /*4890*/  MOV R9, UR15 ;  /* 0x0000000f00097c02 */ /* 0x000fea0008000f00 */
[----:B-----5:R4:W5:Y:S02]  /*48a0*/  @P0 LDG.E R49, desc[UR46][R8.64] ;  /* 0x0000002e08310981 */ /* 0x020964000c1e1900 */
[----:B--2-4-:R-:W-:Y:S07]  /*48b0*/  @!P0 IMAD.U32 R49, RZ, RZ, UR8 ;  /* 0x00000008ff318e24 */ /* 0x014fee000f8e00ff */
.L_x_91:
[----:B-----5:R-:W-:Y:S01]  /*48c0*/  @!P2 FSETP.EQ.AND P0, PT, R49, RZ, PT ;  /* 0x000000ff3100a20b */ /* 0x020fe20003f02000 */
[----:B------:R-:W-:Y:S01]  /*48d0*/  @!UPT UIADD3 URZ, UPT, UPT, URZ, URZ, URZ ;  /* 0x000000fffffff290 */ /* 0x000fe2000fffe0ff */
[----:B------:R-:W-:Y:S11]  /*48e0*/  @!P2 BRA `(.L_x_92) ;  /* 0x000000000014a947 */ /* 0x000ff60003800000 */
[----:B------:R-:W-:Y:S02]  /*48f0*/  LOP3.LUT P2, RZ, R92, 0xff, RZ, 0xc0, !PT ;  /* 0x000000ff5cff7812 */ /* 0x000fe4000784c0ff */
[----:B------:R-:W-:Y:S04]  /*4900*/  PLOP3.LUT P0, PT, PT, PT, UP0, 0x80, 0x8 ;  /* 0x000000000008781c */ /* 0x000fe80003f0f008 */
[----:B------:R-:W-:Y:S07]  /*4910*/  PLOP3.LUT P0, PT, P0, PT, PT, 0x8, 0x80 ;  /* 0x000000000080781c */ /* 0x000fee000070e170 */
[----:B------:R-:W-:Y:S11]  /*4920*/  @P2 FSETP.EQ.AND P0, PT, R49, RZ, PT ;  /* 0x000000ff3100220b */ /* 0x000ff60003f02000 */
[----:B------:R-:W-:Y:S02]  /*4930*/  @!UPT UIADD3 URZ, UPT, UPT, URZ, URZ, URZ ;  /* 0x000000fffffff290 */ /* 0x000fe4000fffe0ff */
.L_x_92:
[----:B------:R-:W-:Y:S01]  /*4940*/  ULEA UR15, UR13, UR6, 0x3 ;  /* 0x000000060d0f7291 */ /* 0x000fe2000f8e18ff */
[----:B------:R-:W-:Y:S02]  /*4950*/  SHF.L.U32 R9, R29, 0x1f, RZ ;  /* 0x0000001f1d097819 */ /* 0x000fe400000006ff */
[----:B------:R-:W-:Y:S04]  /*4960*/  ELECT P4, URZ, PT ;  /* 0x0000000000ff782f */ /* 0x000fe80003880000 */
[----:B------:R-:W-:Y:S02]  /*4970*/  PLOP3.LUT P4, PT, P0, P4, PT, 0xf2, 0x2f ;  /* 0x00000000002f781c */ /* 0x000fe40000789e72 */
[----:B------:R-:W4:Y:S11]  /*4980*/  SYNCS.PHASECHK.TRANS64.TRYWAIT P2, [UR15+0x68], R9 ;  /* 0x00006809ff0075a7 */ /* 0x000f36000804110f */
[----:B-1----:R-:W-:Y:S05]  /*4990*/  @!P4 IADD3 R8, P0, PT, R30, 0x580, RZ ;  /* 0x000005801e08c810 */ /* 0x002fea0007f1e0ff */
[----:B--2---:R-:W-:Y:S01]  /*49a0*/  @!P4 IMAD.X R2, RZ, RZ, R31, P0 ;  /* 0x000000ffff02c224 */ /* 0x004fe200000e061f */
[----:B----4-:R-:W-:Y:S07]  /*49b0*/  @!P2 BRA `(.L_x_93) ;  /* 0x0000003800f4a947 */ /* 0x010fee0003800000 */
.L_x_169:
[----:B------:R-:W2:Y:S01]  /*49c0*/  LDC.64 R12, c[0x0][0xb18] ;  /* 0x0002c600ff0c7b82 */ /* 0x000ea20000000a00 */
[----:B------:R-:W-:Y:S01]  /*49d0*/  @!P4 R2UR UR8, R2 ;  /* 0x000000000208c2ca */ /* 0x000fe200000e0000 */
[----:B------:R-:W-:Y:S01]  /*49e0*/  VOTEU.ALL UP2, P4 ;  /* 0x0000000000ff7886 */ /* 0x000fe20002040000 */
[----:B------:R-:W-:Y:S01]  /*49f0*/  @!P4 R2UR UR9, R8 ;  /* 0x000000000809c2ca */ /* 0x000fe200000e0000 */
[----:B------:R-:W-:Y:S01]  /*4a00*/  VOTEU.ALL UP1, P4 ;  /* 0x0000000000ff7886 */ /* 0x000fe20002020000 */
[----:B-1----:R-:W-:Y:S03]  /*4a10*/  @!P4 IMAD.MOV.U32 R0, RZ, RZ, 0x2000 ;  /* 0x00002000ff00c424 */ /* 0x002fe600078e00ff */
[----:B------:R-:W1:Y:S01]  /*4a20*/  @!P1 LDC R2, c[0x0][0xb0c] ;  /* 0x0002c300ff029b82 */ /* 0x000e620000000800 */
[----:B------:R-:W-:Y:S01]  /*4a30*/  UMOV UR20, 0x0 ;  /* 0x0000000000147882 */ /* 0x000fe20000000000 */
[----:B------:R-:W-:Y:S01]  /*4a40*/  UMOV UR21, 0x10000000 ;  /* 0x1000000000157882 */ /* 0x000fe20000000000 */
[----:B------:R-:W-:Y:S01]  /*4a50*/  UMOV UR12, UR36 ;  /* 0x00000024000c7c82 */ /* 0x000fe20008000000 */
[----:B------:R-:W-:Y:S01]  /*4a60*/  UIADD3 UR14, UPT, UPT, UR13, 0x1, URZ ;  /* 0x000000010d0e7890 */ /* 0x000fe2000fffe0ff */
[----:B------:R-:W-:Y:S01]  /*4a70*/  @P3 SHF.R.U32.HI R26, RZ, 0x10, R21 ;  /* 0x00000010ff1a3819 */ /* 0x000fe20000011615 */
[----:B------:R-:W-:Y:S02]  /*4a80*/  VIADD R28, R28, 0x1 ;  /* 0x000000011c1c7836 */ /* 0x000fe40000000000 */
[----:B------:R-:W-:Y:S01]  /*4a90*/  IMAD.U32 R9, RZ, RZ, UR8 ;  /* 0x00000008ff097e24 */ /* 0x000fe2000f8e00ff */
[----:B------:R-:W-:Y:S01]  /*4aa0*/  @!UP2 ULEA UR8, UR13, UR6, 0xd ;  /* 0x000000060d08a291 */ /* 0x000fe2000f8e68ff */
[----:B------:R-:W-:Y:S01]  /*4ab0*/  IMAD.U32 R8, RZ, RZ, UR9 ;  /* 0x00000009ff087e24 */ /* 0x000fe2000f8e00ff */
[----:B------:R-:W-:Y:S02]  /*4ac0*/  UIADD3 UR9, UPT, UPT, UR15, 0x50, URZ ;  /* 0x000000500f097890 */ /* 0x000fe4000fffe0ff */
[----:B------:R-:W-:Y:S01]  /*4ad0*/  @!P4 R2UR UR19, R9 ;  /* 0x000000000913c2ca */ /* 0x000fe200000e0000 */
[----:B------:R-:W-:Y:S01]  /*4ae0*/  @!UP2 UIADD3 UR8, UPT, UPT, UR8, 0x200, URZ ;  /* 0x000002000808a890 */ /* 0x000fe2000fffe0ff */
[----:B------:R-:W-:Y:S01]  /*4af0*/  @!P4 R2UR UR18, R8 ;  /* 0x000000000812c2ca */ /* 0x000fe200000e0000 */
[----:B------:R-:W-:Y:S01]  /*4b00*/  UISETP.NE.AND UP5, UPT, UR14, 0x3, UPT ;  /* 0x000000030e00788c */ /* 0x000fe2000bfa5270 */
[----:B------:R-:W4:Y:S01]  /*4b10*/  LDC.64 R8, c[0x0][0xb10] ;  /* 0x0002c400ff087b82 */ /* 0x000f220000000a00 */
[----:B------:R-:W-:Y:S02]  /*4b20*/  UPRMT UR16, UR37, 0x654, UR9 ;  /* 0x0000065425107896 */ /* 0x000fe40008000009 */
[----:B------:R-:W-:Y:S02]  /*4b30*/  USEL UR17, URZ, 0x1, UP5 ;  /* 0x00000001ff117887 */ /* 0x000fe4000a800000 */
[----:B------:R-:W-:Y:S04]  /*4b40*/  USEL UR14, UR14, URZ, UP5 ;  /* 0x000000ff0e0e7287 */ /* 0x000fe8000a800000 */
[----:B------:R-:W-:Y:S01]  /*4b50*/  ULEA UR13, UR14, UR6, 0x3 ;  /* 0x000000060e0d7291 */ /* 0x000fe2000f8e18ff */
[----:B------:R-:W-:Y:S01]  /*4b60*/  LOP3.LUT R29, R29, UR17, RZ, 0x3c, !PT ;  /* 0x000000111d1d7c12 */ /* 0x000fe2000f8e3cff */
[----:B------:R1:W-:Y:S01]  /*4b70*/  @!UP1 UTMALDG.3D [UR8], [UR18], desc[UR20] ;  /* 0x00001408120095b4 */ /* 0x0003e20008011000 */
[----:B------:R5:W-:Y:S02]  /*4b80*/  @!P4 SYNCS.ARRIVE.TRANS64.RED.A0TR RZ, [UR15+0x50], R0 ;  /* 0x00005000ffffc9a7 */ /* 0x000be4000830040f */
[----:B------:R-:W-:Y:S01]  /*4b90*/  SHF.L.U32 R14, R29, 0x1f, RZ ;  /* 0x0000001f1d0e7819 */ /* 0x000fe200000006ff */
[C---:B----4-:R-:W-:Y:S01]  /*4ba0*/  @!P1 IMAD.HI.U32 R8, R11.reuse, R8, RZ ;  /* 0x000000080b089227 */ /* 0x050fe200078e00ff */
[----:B--2---:R-:W-:Y:S02]  /*4bb0*/  @!P1 ISETP.NE.AND P0, PT, R12, 0x1, PT ;  /* 0x000000010c00980c */ /* 0x004fe40003f05270 */
[----:B-1----:R-:W-:Y:S01]  /*4bc0*/  @!P1 ISETP.NE.AND P2, PT, R2, 0x1, PT ;  /* 0x000000010200980c */ /* 0x002fe20003f45270 */
[----:B------:R-:W-:Y:S01]  /*4bd0*/  SYNCS.ARRIVE.TRANS64.RED.A1T0 RZ, [UR16], RZ ;  /* 0x000000ffffff79a7 */ /* 0x000fe20008100410 */
[C---:B------:R-:W-:Y:S01]  /*4be0*/  @!P1 IMAD.HI.U32 R13, R10.reuse, R13, RZ ;  /* 0x0000000d0a0d9227 */ /* 0x040fe200078e00ff */
[----:B------:R-:W-:Y:S04]  /*4bf0*/  @!P1 SHF.R.U32.HI R8, RZ, R9, R8 ;  /* 0x00000009ff089219 */ /* 0x000fe80000011608 */
[----:B------:R-:W-:Y:S01]  /*4c00*/  @!P1 SEL R8, R11, R8, !P2 ;  /* 0x000000080b089207 */ /* 0x000fe20005000000 */
[----:B------:R-:W1:Y:S01]  /*4c10*/  SYNCS.PHASECHK.TRANS64.TRYWAIT P5, [UR13+0x68], R14 ;  /* 0x0000680eff0075a7 */ /* 0x000e6200080a110d */
[----:B-----5:R-:W2:Y:S02]  /*4c20*/  @!P1 LDC R0, c[0x0][0xb20] ;  /* 0x0002c800ff009b82 */ /* 0x020ea40000000800 */
[----:B--2---:R-:W-:Y:S04]  /*4c30*/  @!P1 SHF.R.U32.HI R0, RZ, R0, R13 ;  /* 0x00000000ff009219 */ /* 0x004fe8000001160d */
[----:B------:R-:W-:Y:S05]  /*4c40*/  @!P1 SEL R9, R10, R0, !P0 ;  /* 0x000000000a099207 */ /* 0x000fea0004000000 */
[----:B------:R-:W-:Y:S02]  /*4c50*/  @!P1 IMAD.IADD R0, R9, 0x1, -R8 ;  /* 0x0000000109009824 */ /* 0x000fe400078e0a08 */
[----:B------:R-:W-:Y:S02]  /*4c60*/  @!P1 IMAD.IADD R8, R8, 0x1, -R9 ;  /* 0x0000000108089824 */ /* 0x000fe400078e0a09 */
[----:B------:R-:W-:Y:S02]  /*4c70*/  @!P1 IMAD R11, R0, R2, R11 ;  /* 0x00000002000b9224 */ /* 0x000fe400078e020b */
[----:B------:R-:W-:Y:S01]  /*4c80*/  @!P1 IMAD R10, R8, R12, R10 ;  /* 0x0000000c080a9224 */ /* 0x000fe200078e020a */
[----:B-1----:R-:W-:Y:S06]  /*4c90*/  @!P5 BRA `(.L_x_94) ;  /* 0x000000380054d947 */ /* 0x002fec0003800000 */
.L_x_171:
[----:B------:R-:W-:Y:S01]  /*4ca0*/  @!P4 IADD3 R2, P0, PT, R30, 0x580, RZ ;  /* 0x000005801e02c810 */ /* 0x000fe20007f1e0ff */
[----:B------:R-:W-:Y:S01]  /*4cb0*/  UMOV UR18, 0x0 ;  /* 0x0000000000127882 */ /* 0x000fe20000000000 */
[----:B------:R-:W-:Y:S01]  /*4cc0*/  UMOV UR19, 0x10000000 ;  /* 0x1000000000137882 */ /* 0x000fe20000000000 */
[----:B------:R-:W-:Y:S01]  /*4cd0*/  VOTEU.ALL UP1, P4 ;  /* 0x0000000000ff7886 */ /* 0x000fe20002020000 */
[----:B------:R-:W-:Y:S01]  /*4ce0*/  @!P4 R2UR UR9, R2 ;  /* 0x000000000209c2ca */ /* 0x000fe200000e0000 */
[----:B-1----:R-:W-:Y:S01]  /*4cf0*/  @!P4 IMAD.X R0, RZ, RZ, R31, P0 ;  /* 0x000000ffff00c224 */ /* 0x002fe200000e061f */
[----:B------:R-:W-:Y:S01]  /*4d00*/  UMOV UR12, UR36 ;  /* 0x00000024000c7c82 */ /* 0x000fe20008000000 */
[----:B------:R-:W-:Y:S01]  /*4d10*/  @P3 R2UR UR36, R26 ;  /* 0x000000001a2432ca */ /* 0x000fe200000e0000 */
[----:B------:R-:W-:Y:S01]  /*4d20*/  @!UP1 ULEA UR15, UR14, UR6, 0xd ;  /* 0x000000060e0f9291 */ /* 0x000fe2000f8e68ff */
[----:B------:R-:W-:Y:S01]  /*4d30*/  ISETP.NE.AND P0, PT, R28, 0x2, PT ;  /* 0x000000021c00780c */ /* 0x000fe20003f05270 */
[----:B------:R-:W-:Y:S01]  /*4d40*/  @!UP1 UIADD3 UR10, UPT, UPT, UR10, 0x20, URZ ;  /* 0x000000200a0a9890 */ /* 0x000fe2000fffe0ff */
[----:B------:R-:W-:Y:S01]  /*4d50*/  @!P4 R2UR UR8, R0 ;  /* 0x000000000008c2ca */ /* 0x000fe200000e0000 */
[----:B------:R-:W-:Y:S01]  /*4d60*/  IMAD.IADD R15, R10, 0x1, R90 ;  /* 0x000000010a0f7824 */ /* 0x000fe200078e025a */
[----:B------:R-:W-:Y:S01]  /*4d70*/  SEL R0, RZ, 0x1, P0 ;  /* 0x00000001ff007807 */ /* 0x000fe20000000000 */
[----:B------:R-:W-:Y:S01]  /*4d80*/  IMAD.IADD R14, R11, 0x1, R91 ;  /* 0x000000010b0e7824 */ /* 0x000fe200078e025b */
[----:B------:R-:W-:Y:S02]  /*4d90*/  SEL R28, R28, RZ, P0 ;  /* 0x000000ff1c1c7207 */ /* 0x000fe40000000000 */
[----:B------:R-:W-:Y:S01]  /*4da0*/  IMAD.U32 R8, RZ, RZ, UR9 ;  /* 0x00000009ff087e24 */ /* 0x000fe2000f8e00ff */
[----:B------:R-:W-:Y:S01]  /*4db0*/  UIADD3 UR9, UPT, UPT, UR13, 0x50, URZ ;  /* 0x000000500d097890 */ /* 0x000fe2000fffe0ff */
[----:B------:R-:W-:Y:S03]  /*4dc0*/  LOP3.LUT R27, R27, R0, RZ, 0x3c, !PT ;  /* 0x000000001b1b7212 */ /* 0x000fe600078e3cff */
[----:B------:R-:W-:Y:S02]  /*4dd0*/  @!P4 R2UR UR16, R8 ;  /* 0x000000000810c2ca */ /* 0x000fe400000e0000 */
[----:B------:R-:W-:Y:S01]  /*4de0*/  IMAD.U32 R9, RZ, RZ, UR8 ;  /* 0x00000008ff097e24 */ /* 0x000fe2000f8e00ff */
[----:B------:R-:W-:Y:S01]  /*4df0*/  @!UP1 UIADD3 UR8, UPT, UPT, UR15, 0x200, URZ ;  /* 0x000002000f089890 */ /* 0x000fe2000fffe0ff */
[----:B------:R-:W-:Y:S01]  /*4e00*/  VOTEU.ALL UP1, P4 ;  /* 0x0000000000ff7886 */ /* 0x000fe20002020000 */
[----:B------:R-:W-:Y:S02]  /*4e10*/  UPRMT UR15, UR37, 0x654, UR9 ;  /* 0x00000654250f7896 */ /* 0x000fe40008000009 */
[----:B------:R-:W-:Y:S11]  /*4e20*/  @!P4 R2UR UR17, R9 ;  /* 0x000000000911c2ca */ /* 0x000ff600000e0000 */
[----:B------:R-:W-:Y:S02]  /*4e30*/  @!UPT UIADD3 URZ, UPT, UPT, URZ, URZ, URZ ;  /* 0x000000fffffff290 */ /* 0x000fe4000fffe0ff */
[----:B------:R2:W-:Y:S01]  /*4e40*/  @!UP1 UTMALDG.3D [UR8], [UR16], desc[UR18] ;  /* 0x00001208100095b4 */ /* 0x0005e20008011000 */
[----:B------:R2:W-:Y:S01]  /*4e50*/  @!P4 SYNCS.ARRIVE.TRANS64.RED.A0TR RZ, [UR13+0x50], R25 ;  /* 0x00005019ffffc9a7 */ /* 0x0005e2000830040d */
[----:B------:R-:W-:Y:S04]  /*4e60*/  UIADD3 UR13, UPT, UPT, UR14, 0x1, URZ ;  /* 0x000000010e0d7890 */ /* 0x000fe8000fffe0ff */
[----:B------:R-:W-:Y:S04]  /*4e70*/  UISETP.NE.AND UP1, UPT, UR13, 0x3, UPT ;  /* 0x000000030d00788c */ /* 0x000fe8000bf25270 */
[----:B------:R-:W-:Y:S02]  /*4e80*/  USEL UR14, URZ, 0x1, UP1 ;  /* 0x00000001ff0e7887 */ /* 0x000fe40008800000 */
[----:B------:R-:W-:Y:S02]  /*4e90*/  USEL UR13, UR13, URZ, UP1 ;  /* 0x000000ff0d0d7287 */ /* 0x000fe40008800000 */
[----:B------:R-:W-:Y:S02]  /*4ea0*/  UPLOP3.LUT UP1, UPT, UPT, UPT, UPT, 0x80, 0x8 ;  /* 0x000000000008789c */ /* 0x000fe40003f2f070 */
[----:B------:R-:W-:Y:S01]  /*4eb0*/  LOP3.LUT R29, R29, UR14, RZ, 0x3c, !PT ;  /* 0x0000000e1d1d7c12 */ /* 0x000fe2000f8e3cff */
[----:B------:R-:W-:Y:S01]  /*4ec0*/  SYNCS.ARRIVE.TRANS64.RED.A1T0 RZ, [UR15], RZ ;  /* 0x000000ffffff79a7 */ /* 0x000fe2000810040f */
[----:B------:R-:W-:Y:S07]  /*4ed0*/  @P3 BRA `(.L_x_95) ;  /* 0xfffffff4001c3947 */ /* 0x000fee000383ffff */
[----:B------:R-:W-:Y:S01]  /*4ee0*/  UIADD3 UR6, UPT, UPT, UR6, 0x68, URZ ;  /* 0x0000006806067890 */ /* 0x000fe2000fffe0ff */
[----:B------:R-:W-:-:S03]  /*4ef0*/  SHF.L.U32 R2, R29, 0x1f, RZ ;  /* 0x0000001f1d027819 */ /* 0x000fc600000006ff */
[----:B------:R-:W-:-:S09]  /*4f00*/  ULEA UR4, UR13, UR6, 0x3 ;  /* 0x000000060d047291 */ /* 0x000fd2000f8e18ff */
[----:B------:R-:W1:Y:S02]  /*4f10*/  SYNCS.PHASECHK.TRANS64.TRYWAIT P0, [UR4], R2 ;  /* 0x00000002ff0075a7 */ /* 0x000e640008001104 */
[----:B-1----:R-:W-:Y:S05]  /*4f20*/  @!P0 BRA `(.L_x_96) ;  /* 0x0000003400c88947 */ /* 0x002fea0003800000 */
.L_x_173:
        /* <DEDUP_REMOVED lines=9> */
.L_x_175:
[----:B------:R-:W-:-:S04]  /*4fc0*/  UIADD3 UR5, UPT, UPT, UR5, 0x1, URZ ;  /* 0x0000000105057890 */ /* 0x000fc8000fffe0ff */
[----:B------:R-:W-:-:S04]  /*4fd0*/  UISETP.NE.AND UP0, UPT, UR5, 0x3, UPT ;  /* 0x000000030500788c */ /* 0x000fc8000bf05270 */
[----:B------:R-:W-:Y:S02]  /*4fe0*/  USEL UR4, URZ, 0x1, UP0 ;  /* 0x00000001ff047887 */ /* 0x000fe40008000000 */
[----:B------:R-:W-:-:S04]  /*4ff0*/  USEL UR5, UR5, URZ, UP0 ;  /* 0x000000ff05057287 */ /* 0x000fc80008000000 */
[----:B------:R-:W-:Y:S01]  /*5000*/  ULEA UR5, UR5, UR6, 0x3 ;  /* 0x0000000605057291 */ /* 0x000fe2000f8e18ff */
[----:B-1----:R-:W-:-:S04]  /*5010*/  LOP3.LUT R2, R29, UR4, RZ, 0x3c, !PT ;  /* 0x000000041d027c12 */ /* 0x002fc8000f8e3cff */
[----:B------:R-:W-:Y:S01]  /*5020*/  SHF.L.U32 R2, R2, 0x1f, RZ ;  /* 0x0000001f02027819 */ /* 0x000fe200000006ff */
[----:B------:R-:W-:-:S07]  /*5030*/  IMAD.U32 R0, RZ, RZ, UR5 ;  /* 0x00000005ff007e24 */ /* 0x000fce000f8e00ff */
.L_x_98:
[----:B-1----:R1:W4:Y:S02]  /*5040*/  SYNCS.PHASECHK.TRANS64.TRYWAIT P0, [R0+URZ], R2 ;  /* 0x00000002000075a7 */ /* 0x00232400080011ff */
[----:B----4-:R-:W-:Y:S05]  /*5050*/  @!P0 NANOSLEEP.SYNCS 0x989680 ;  /* 0x009896800000895d */ /* 0x010fea0003900000 */
[----:B------:R-:W4:Y:S02]  /*5060*/  @!P0 SYNCS.PHASECHK.TRANS64 P0, [R0+URZ], R2 ;  /* 0x00000002000085a7 */ /* 0x000f2400080010ff */
[----:B--2-4-:R-:W-:Y:S05]  /*5070*/  @P0 EXIT ;  /* 0x000000000000094d */ /* 0x014fea0003800000 */
[----:B------:R-:W-:Y:S05]  /*5080*/  BRA `(.L_x_98) ;  /* 0xfffffffc00ec7947 */ /* 0x000fea000383ffff */
.L_x_86:
[----:B------:R-:W-:-:S06]  /*5090*/  UISETP.GE.AND UP1, UPT, UR10, 0x4, UPT ;  /* 0x000000040a00788c */ /* 0x000fcc000bf26270 */
[----:B------:R-:W-:-:S13]  /*50a0*/  PLOP3.LUT P0, PT, PT, PT, UP1, 0x80, 0x8 ;  /* 0x000000000008781c */ /* 0x000fda0003f0f018 */
[----:B------:R-:W-:Y:S05]  /*50b0*/  @!P0 EXIT ;  /* 0x000000000000894d */ /* 0x000fea0003800000 */
[----:B------:R-:W-:Y:S01]  /*50c0*/  BAR.SYNC.DEFER_BLOCKING 0x6, 0xa0 ;  /* 0x0182800000007b1d */ /* 0x000fe20000010000 */
[C---:B------:R-:W-:Y:S01]  /*50d0*/  IMAD.SHL.U32 R2, R97.reuse, 0x20, RZ ;  /* 0x0000002061027824 */ /* 0x040fe200078e00ff */
[C---:B------:R-:W-:Y:S01]  /*50e0*/  LOP3.LUT R98, R97.reuse, 0x2, RZ, 0xc0, !PT ;  /* 0x0000000261627812 */ /* 0x040fe200078ec0ff */
[C---:B------:R-:W-:Y:S01]  /*50f0*/  IMAD.SHL.U32 R103, R97.reuse, 0x4, RZ ;  /* 0x0000000461677824 */ /* 0x040fe200078e00ff */
[C---:B------:R-:W-:Y:S01]  /*5100*/  LOP3.LUT R104, R97.reuse, 0x60, RZ, 0xc0, !PT ;  /* 0x0000006061687812 */ /* 0x040fe200078ec0ff */
[C---:B------:R-:W-:Y:S01]  /*5110*/  IMAD.U32 R46, R97.reuse, 0x10000, RZ ;  /* 0x00010000612e7824 */ /* 0x040fe200078e00ff */
[----:B------:R-:W-:Y:S02]  /*5120*/  UMOV UR48, 0x400 ;  /* 0x0000040000307882 */ /* 0x000fe40000000000 */
[----:B------:R-:W1:Y:S01]  /*5130*/  LDC R95, c[0x0][0x370] ;  /* 0x0000dc00ff5f7b82 */ /* 0x000e620000000800 */
[----:B------:R-:W-:Y:S01]  /*5140*/  ULEA UR48, UR37, UR48, 0x18 ;  /* 0x0000003025307291 */ /* 0x000fe2000f8ec0ff */
[----:B------:R-:W-:Y:S01]  /*5150*/  LOP3.LUT R3, R2, 0xc0, RZ, 0xc0, !PT ;  /* 0x000000c002037812 */ /* 0x000fe200078ec0ff */
[----:B------:R-:W-:Y:S01]  /*5160*/  IMAD.MOV.U32 R45, RZ, RZ, RZ ;  /* 0x000000ffff2d7224 */ /* 0x000fe200078e00ff */
[----:B------:R-:W-:Y:S01]  /*5170*/  LOP3.LUT R97, R97, 0x4, RZ, 0xc0, !PT ;  /* 0x0000000461617812 */ /* 0x000fe200078ec0ff */
[----:B------:R-:W-:Y:S01]  /*5180*/  UIADD3 UR52, UPT, UPT, UR48, 0x200, URZ ;  /* 0x0000020030347890 */ /* 0x000fe2000fffe0ff */
[----:B------:R-:W-:-:S02]  /*5190*/  LOP3.LUT R103, R3, 0x18, R103, 0xf8, !PT ;  /* 0x0000001803677812 */ /* 0x000fc400078ef867 */
[----:B------:R-:W-:Y:S01]  /*51a0*/  CS2R R100, SRZ ;  /* 0x0000000000647805 */ /* 0x000fe2000001ff00 */
[----:B------:R-:W2:Y:S01]  /*51b0*/  LDC R42, c[0x0][0xb0c] ;  /* 0x0002c300ff2a7b82 */ /* 0x000ea20000000800 */
[----:B------:R-:W-:Y:S01]  /*51c0*/  LOP3.LUT R46, R46, 0x600000, RZ, 0xc0, !PT ;  /* 0x006000002e2e7812 */ /* 0x000fe200078ec0ff */
[----:B------:R-:W-:Y:S01]  /*51d0*/  IMAD.MOV.U32 R108, RZ, RZ, RZ ;  /* 0x000000ffff6c7224 */ /* 0x000fe200078e00ff */
[----:B------:R-:W-:Y:S01]  /*51e0*/  IADD3 R102, PT, PT, -R97, 0x2, RZ ;  /* 0x0000000261667810 */ /* 0x000fe20007ffe1ff */
[----:B------:R-:W-:Y:S01]  /*51f0*/  IMAD.MOV R98, RZ, RZ, -R98 ;  /* 0x000000ffff627224 */ /* 0x000fe200078e0a62 */
[----:B------:R-:W-:Y:S01]  /*5200*/  LOP3.LUT R103, R103, 0xf20, R2, 0xf8, !PT ;  /* 0x00000f2067677812 */ /* 0x000fe200078ef802 */
[----:B------:R-:W-:Y:S01]  /*5210*/  IMAD.MOV R97, RZ, RZ, -R97 ;  /* 0x000000ffff617224 */ /* 0x000fe200078e0a61 */
[----:B------:R-:W3:Y:S01]  /*5220*/  LDCU.64 UR54, c[0x0][0x348] ;  /* 0x00006900ff3677ac */ /* 0x000ee20008000a00 */
[----:B------:R-:W4:Y:S01]  /*5230*/  LDC R93, c[0x0][0xb20] ;  /* 0x0002c800ff5d7b82 */ /* 0x000f220000000800 */
[----:B------:R-:W3:Y:S01]  /*5240*/  LDS R0, [UR48+0x140] ;  /* 0x00014030ff007984 */ /* 0x000ee20008000800 */
[----:B------:R-:W-:Y:S01]  /*5250*/  IMAD.SHL.U32 R102, R102, 0x10, RZ ;  /* 0x0000001066667824 */ /* 0x000fe200078e00ff */
[----:B------:R-:W-:Y:S01]  /*5260*/  LEA R103, R103, UR52, 0x1 ;  /* 0x0000003467677c11 */ /* 0x000fe2000f8e08ff */
[----:B------:R-:W-:Y:S01]  /*5270*/  UMOV UR51, 0x1 ;  /* 0x0000000100337882 */ /* 0x000fe20000000000 */
[----:B------:R-:W-:Y:S01]  /*5280*/  UMOV UR56, URZ ;  /* 0x000000ff00387c82 */ /* 0x000fe20008000000 */
[----:B------:R-:W1:Y:S02]  /*5290*/  LDCU.64 UR38, c[0x0][0x888] ;  /* 0x00011100ff2677ac */ /* 0x000e640008000a00 */
[----:B------:R-:W1:Y:S01]  /*52a0*/  LDC R41, c[0x0][0xb30] ;  /* 0x0002cc00ff297b82 */ /* 0x000e620000000800 */
[----:B------:R-:W1:Y:S01]  /*52b0*/  LDCU.64 UR44, c[0x0][0x890] ;  /* 0x00011200ff2c77ac */ /* 0x000e620008000a00 */
[----:B------:R-:W-:Y:S01]  /*52c0*/  UMOV UR50, URZ ;  /* 0x000000ff00327c82 */ /* 0x000fe20008000000 */
[----:B------:R-:W-:-:S05]  /*52d0*/  UMOV UR49, URZ ;  /* 0x000000ff00317c82 */ /* 0x000fca0008000000 */
[----:B------:R-:W1:Y:S08]  /*52e0*/  LDC.64 R88, c[0x0][0xb10] ;  /* 0x0002c400ff587b82 */ /* 0x000e700000000a00 */
[----:B------:R-:W1:Y:S08]  /*52f0*/  LDC.64 R38, c[0x0][0xb18] ;  /* 0x0002c600ff267b82 */ /* 0x000e700000000a00 */
[----:B------:R-:W1:Y:S08]  /*5300*/  LDC.64 R36, c[0x0][0xb28] ;  /* 0x0002ca00ff247b82 */ /* 0x000e700000000a00 */
[----:B------:R-:W1:Y:S01]  /*5310*/  LDC.64 R86, c[0x0][0x8b0] ;  /* 0x00022c00ff567b82 */ /* 0x000e620000000a00 */
[----:B---3--:R-:W-:-:S07]  /*5320*/  IMAD.IADD R46, R0, 0x1, R46 ;  /* 0x00000001002e7824 */ /* 0x008fce00078e022e */
[----:B------:R-:W3:Y:S08]  /*5330*/  LDC.64 R84, c[0x0][0x8a8] ;  /* 0x00022a00ff547b82 */ /* 0x000ef00000000a00 */
[----:B--2-4-:R-:W1:Y:S02]  /*5340*/  LDC R94, c[0x0][0x374] ;  /* 0x0000dd00ff5e7b82 */ /* 0x014e640000000800 */
.L_x_129:
[----:B------:R-:W-:Y:S02]  /*5350*/  LEA R0, R108, UR48, 0x3 ;  /* 0x000000306c007c11 */ /* 0x000fe4000f8e18ff */
[----:B------:R-:W-:Y:S02]  /*5360*/  SHF.L.U32 R2, R100, 0x1f, RZ ;  /* 0x0000001f64027819 */ /* 0x000fe400000006ff */
[----:B------:R-:W-:Y:S02]  /*5370*/  LEA R16, R108, UR48, 0x4 ;  /* 0x000000306c107c11 */ /* 0x000fe4000f8e20ff */
[----:B------:R-:W2:Y:S02]  /*5380*/  SYNCS.PHASECHK.TRANS64.TRYWAIT P0, [R0+URZ+0x90], R2 ;  /* 0x00009002000075a7 */ /* 0x000ea400080011ff */
[----:B--2---:R-:W-:Y:S05]  /*5390*/  @!P0 BRA `(.L_x_99) ;  /* 0x0000003000dc8947 */ /* 0x004fea0003800000 */
.L_x_176:
[----:B------:R-:W4:Y:S01]  /*53a0*/  LDC.64 R10, c[0x0][0xb10] ;  /* 0x0002c400ff0a7b82 */ /* 0x000f220000000a00 */
[----:B------:R-:W3:Y:S01]  /*53b0*/  LDS.128 R16, [R16+0x120] ;  /* 0x0001200010107984 */ /* 0x000ee20000000c00 */
[----:B-1----:R-:W-:Y:S01]  /*53c0*/  ISETP.NE.AND P1, PT, R41, 0x1, PT ;  /* 0x000000012900780c */ /* 0x002fe20003f25270 */
[----:B--2---:R-:W-:Y:S01]  /*53d0*/  VIADD R0, R0, 0xa0 ;  /* 0x000000a000007836 */ /* 0x004fe20000000000 */
[----:B------:R-:W-:Y:S04]  /*53e0*/  ISETP.GE.AND P0, PT, R40, 0x1, PT ;  /* 0x000000012800780c */ /* 0x000fe80003f06270 */
[----:B------:R-:W1:Y:S01]  /*53f0*/  LDC.64 R8, c[0x0][0xb18] ;  /* 0x0002c600ff087b82 */ /* 0x000e620000000a00 */
[----:B------:R-:W-:Y:S01]  /*5400*/  PRMT R0, RZ, 0x654, R0 ;  /* 0x00000654ff007816 */ /* 0x000fe20000000000 */
[----:B------:R-:W-:Y:S01]  /*5410*/  @!PT LDS RZ, [RZ] ;  /* 0x00000000fffff984 */ /* 0x000fe20000000800 */
[----:B------:R-:W-:Y:S01]  /*5420*/  @!PT LDS RZ, [RZ] ;  /* 0x00000000fffff984 */ /* 0x000fe20000000800 */
[----:B------:R-:W-:Y:S01]  /*5430*/  @!PT LDS RZ, [RZ] ;  /* 0x00000000fffff984 */ /* 0x000fe20000000800 */
[----:B------:R-:W-:Y:S01]  /*5440*/  @!PT LDS RZ, [RZ] ;  /* 0x00000000fffff984 */ /* 0x000fe20000000800 */
[----:B------:R2:W-:Y:S06]  /*5450*/  MEMBAR.ALL.CTA ;  /* 0x0000000000007992 */ /* 0x0005ec0000008000 */
[----:B--2---:R-:W2:Y:S01]  /*5460*/  FENCE.VIEW.ASYNC.S ;  /* 0x00000000000073c6 */ /* 0x004ea20000000000 */
[----:B------:R-:W1:Y:S08]  /*5470*/  @!P1 LDC R12, c[0x0][0xb20] ;  /* 0x0002c800ff0c9b82 */ /* 0x000e700000000800 */
[----:B------:R-:W1:Y:S01]  /*5480*/  @!P1 LDC R7, c[0x0][0xb0c] ;  /* 0x0002c300ff079b82 */ /* 0x000e620000000800 */
[----:B--2---:R2:W-:Y:S01]  /*5490*/  SYNCS.ARRIVE.TRANS64.RED.A1T0 RZ, [R0+URZ], RZ ;  /* 0x000000ff00ff79a7 */ /* 0x0045e200081004ff */
[----:B---3--:R-:W-:Y:S04]  /*54a0*/  LOP3.LUT P4, RZ, R18, 0x1, RZ, 0xc0, !PT ;  /* 0x0000000112ff7812 */ /* 0x008fe8000788c0ff */
[----:B------:R-:W-:Y:S09]  /*54b0*/  P2R R105, PR, RZ, 0x10 ;  /* 0x00000010ff697803 */ /* 0x000ff20000000000 */
[----:B------:R-:W-:Y:S02]  /*54c0*/  @P4 MOV R44, R16 ;  /* 0x00000010002c4202 */ /* 0x000fe40000000f00 */
[----:B------:R-:W-:Y:S01]  /*54d0*/  @P4 LOP3.LUT R43, R17, 0xffff, RZ, 0xc0, !PT ;  /* 0x0000ffff112b4812 */ /* 0x000fe200078ec0ff */
[----:B--2-4-:R-:W-:Y:S06]  /*54e0*/  @!P0 BRA `(.L_x_100) ;  /* 0x0000000000a48947 */ /* 0x014fec0003800000 */
[----:B------:R-:W-:Y:S01]  /*54f0*/  IMAD.HI.U32 R0, R94, R39, RZ ;  /* 0x000000275e007227 */ /* 0x000fe200078e00ff */
[----:B------:R-:W-:Y:S02]  /*5500*/  ISETP.NE.AND P0, PT, R38, 0x1, PT ;  /* 0x000000012600780c */ /* 0x000fe40003f05270 */
[----:B------:R-:W-:Y:S01]  /*5510*/  ISETP.NE.AND P2, PT, R40, 0x1, PT ;  /* 0x000000012800780c */ /* 0x000fe20003f45270 */
[----:B------:R-:W-:Y:S01]  /*5520*/  IMAD.HI.U32 R4, R95, R88, RZ ;  /* 0x000000585f047227 */ /* 0x000fe200078e00ff */
[----:B------:R-:W-:Y:S02]  /*5530*/  SHF.R.U32.HI R0, RZ, R93, R0 ;  /* 0x0000005dff007219 */ /* 0x000fe40000011600 */
[----:B------:R-:W-:Y:S01]  /*5540*/  ISETP.NE.AND P3, PT, R42, 0x1, PT ;  /* 0x000000012a00780c */ /* 0x000fe20003f65270 */
[----:B------:R-:W-:Y:S01]  /*5550*/  IMAD.HI.U32 R6, R43, R39, RZ ;  /* 0x000000272b067227 */ /* 0x000fe200078e00ff */
[-C--:B------:R-:W-:Y:S02]  /*5560*/  SHF.R.U32.HI R4, RZ, R89.reuse, R4 ;  /* 0x00000059ff047219 */ /* 0x080fe40000011604 */
[----:B------:R-:W-:Y:S01]  /*5570*/  SEL R0, R94, R0, !P0 ;  /* 0x000000005e007207 */ /* 0x000fe20004000000 */
[----:B------:R-:W-:Y:S01]  /*5580*/  IMAD.HI.U32 R5, R44, R88, RZ ;  /* 0x000000582c057227 */ /* 0x000fe200078e00ff */
[----:B------:R-:W-:Y:S03]  /*5590*/  SEL R4, R95, R4, !P3 ;  /* 0x000000045f047207 */ /* 0x000fe60005800000 */
[-C--:B------:R-:W-:Y:S01]  /*55a0*/  IMAD.HI.U32 R3, R0, R36.reuse, RZ ;  /* 0x0000002400037227 */ /* 0x080fe200078e00ff */
[----:B------:R-:W-:Y:S03]  /*55b0*/  SHF.R.U32.HI R5, RZ, R89, R5 ;  /* 0x00000059ff057219 */ /* 0x000fe60000011605 */
[----:B------:R-:W-:Y:S01]  /*55c0*/  IMAD.HI.U32 R2, R4, R36, RZ ;  /* 0x0000002404027227 */ /* 0x000fe200078e00ff */
[----:B------:R-:W-:Y:S02]  /*55d0*/  @P2 SHF.R.U32.HI R0, RZ, R37, R3 ;  /* 0x00000025ff002219 */ /* 0x000fe40000011603 */
[----:B------:R-:W-:Y:S02]  /*55e0*/  SHF.R.U32.HI R3, RZ, R93, R6 ;  /* 0x0000005dff037219 */ /* 0x000fe40000011606 */
[----:B------:R-:W-:Y:S01]  /*55f0*/  @P2 SHF.R.U32.HI R4, RZ, R37, R2 ;  /* 0x00000025ff042219 */ /* 0x000fe20000011602 */
[----:B------:R-:W-:Y:S01]  /*5600*/  IMAD R0, R40, R0, RZ ;  /* 0x0000000028007224 */ /* 0x000fe200078e02ff */
[----:B------:R-:W-:Y:S02]  /*5610*/  SEL R3, R43, R3, !P0 ;  /* 0x000000032b037207 */ /* 0x000fe40004000000 */
[----:B------:R-:W-:Y:S01]  /*5620*/  SEL R2, R44, R5, !P3 ;  /* 0x000000052c027207 */ /* 0x000fe20005800000 */
[----:B------:R-:W-:Y:S01]  /*5630*/  IMAD R5, R40, R4, RZ ;  /* 0x0000000428057224 */ /* 0x000fe200078e02ff */
[C---:B------:R-:W-:Y:S01]  /*5640*/  ISETP.GE.AND P0, PT, R3.reuse, R0, PT ;  /* 0x000000000300720c */ /* 0x040fe20003f06270 */
[C---:B------:R-:W-:Y:S03]  /*5650*/  IMAD.HI.U32 R0, R3.reuse, R36, RZ ;  /* 0x0000002403007227 */ /* 0x040fe600078e00ff */
[C---:B------:R-:W-:Y:S02]  /*5660*/  ISETP.GE.OR P0, PT, R2.reuse, R5, P0 ;  /* 0x000000050200720c */ /* 0x040fe40000706670 */
[----:B------:R-:W-:Y:S04]  /*5670*/  SHF.R.U32.HI R0, RZ, R37, R0 ;  /* 0x00000025ff007219 */ /* 0x000fe80000011600 */
[C---:B------:R-:W-:Y:S05]  /*5680*/  SEL R6, R3.reuse, R0, !P2 ;  /* 0x0000000003067207 */ /* 0x040fea0005000000 */
        /* <DEDUP_REMOVED lines=14> */
[----:B------:R-:W-:Y:S07]  /*5770*/  IMAD R43, R3, R38, R43 ;  /* 0x00000026032b7224 */ /* 0x000fee00078e022b */
.L_x_100:
[----:B-1----:R-:W-:Y:S01]  /*5780*/  @!P1 ISETP.NE.AND P0, PT, R8, 0x1, PT ;  /* 0x000000010800980c */ /* 0x002fe20003f05270 */
[----:B------:R-:W-:Y:S01]  /*5790*/  @!P1 IMAD.HI.U32 R0, R44, R10, RZ ;  /* 0x0000000a2c009227 */ /* 0x000fe200078e00ff */
[----:B------:R-:W-:Y:S01]  /*57a0*/  @!P1 ISETP.NE.AND P2, PT, R7, 0x1, PT ;  /* 0x000000010700980c */ /* 0x000fe20003f45270 */
[----:B------:R-:W-:Y:S01]  /*57b0*/  ULOP3.LUT UP0, URZ, UR52, 0x1b0, URZ, 0xc0, !UPT ;  /* 0x000001b034ff7892 */ /* 0x000fe2000f80c0ff */
[----:B------:R-:W-:Y:S01]  /*57c0*/  R2UR UR42, R14 ;  /* 0x000000000e2a72ca */ /* 0x000fe200000e0000 */
[----:B------:R-:W-:Y:S01]  /*57d0*/  @!P1 IMAD.HI.U32 R2, R43, R9, RZ ;  /* 0x000000092b029227 */ /* 0x000fe200078e00ff */
[----:B------:R-:W-:Y:S02]  /*57e0*/  @!P1 SHF.R.U32.HI R0, RZ, R11, R0 ;  /* 0x0000000bff009219 */ /* 0x000fe40000011600 */
[----:B------:R-:W-:Y:S01]  /*57f0*/  R2UR UR41, R15 ;  /* 0x000000000f2972ca */ /* 0x000fe200000e0000 */
[----:B------:R-:W-:Y:S01]  /*5800*/  VIADD R108, R108, 0x1 ;  /* 0x000000016c6c7836 */ /* 0x000fe20000000000 */
[----:B------:R-:W-:Y:S02]  /*5810*/  @!P1 SHF.R.U32.HI R2, RZ, R12, R2 ;  /* 0x0000000cff029219 */ /* 0x000fe40000011602 */
[----:B------:R-:W-:Y:S02]  /*5820*/  @!P1 SEL R3, R44, R0, !P2 ;  /* 0x000000002c039207 */ /* 0x000fe40005000000 */
[----:B------:R-:W-:Y:S02]  /*5830*/  @!P1 SEL R2, R43, R2, !P0 ;  /* 0x000000022b029207 */ /* 0x000fe40004000000 */
[----:B------:R-:W-:Y:S01]  /*5840*/  @P4 SHF.R.U32.HI R99, RZ, 0x10, R17 ;  /* 0x00000010ff634819 */ /* 0x000fe20000011611 */
[----:B------:R-:W-:Y:S02]  /*5850*/  USHF.L.U32 UR42, UR42, 0x7, URZ ;  /* 0x000000072a2a7899 */ /* 0x000fe400080006ff */
[----:B------:R-:W-:Y:S02]  /*5860*/  @!P1 IMAD.IADD R0, R2, 0x1, -R3 ;  /* 0x0000000102009824 */ /* 0x000fe400078e0a03 */
[----:B------:R-:W-:Y:S01]  /*5870*/  @!P1 IMAD.IADD R2, R3, 0x1, -R2 ;  /* 0x0000000103029824 */ /* 0x000fe200078e0a02 */
[----:B------:R-:W-:Y:S01]  /*5880*/  USHF.L.U32 UR41, UR41, 0x6, URZ ;  /* 0x0000000629297899 */ /* 0x000fe200080006ff */
[----:B------:R-:W-:Y:S02]  /*5890*/  @!P1 IMAD R44, R0, R7, R44 ;  /* 0x00000007002c9224 */ /* 0x000fe400078e022c */
[----:B------:R-:W-:Y:S01]  /*58a0*/  @!P1 IMAD R43, R2, R8, R43 ;  /* 0x00000008022b9224 */ /* 0x000fe200078e022b */
[----:B------:R-:W-:Y:S08]  /*58b0*/  BRA.U !UP0, `(.L_x_101) ;  /* 0x00000001087c7547 */ /* 0x000ff0000b800000 */
[----:B------:R-:W1:Y:S01]  /*58c0*/  LDCU.64 UR8, c[0x4][0x80] ;  /* 0x01001000ff0877ac */ /* 0x000e620008000a00 */
[----:B------:R-:W-:Y:S01]  /*58d0*/  MOV R2, 0x0 ;  /* 0x0000000000027802 */ /* 0x000fe20000000f00 */
[----:B------:R-:W-:Y:S02]  /*58e0*/  HFMA2 R12, -RZ, RZ, 0, 5.9604644775390625e-08 ;  /* 0x00000001ff0c7431 */ /* 0x000fe400000001ff */
[----:B------:R-:W-:Y:S01]  /*58f0*/  IMAD.MOV.U32 R8, RZ, RZ, 0x70 ;  /* 0x00000070ff087424 */ /* 0x000fe200078e00ff */
[----:B------:R2:W3:Y:S01]  /*5900*/  LDC.64 R14, c[0x4][R2] ;  /* 0x01000000020e7b82 */ /* 0x0004e20000000a00 */
[----:B------:R-:W4:Y:S01]  /*5910*/  LDCU.64 UR6, c[0x4][0x88] ;  /* 0x01001100ff0677ac */ /* 0x000f220008000a00 */
[----:B------:R-:W-:Y:S01]  /*5920*/  IMAD.MOV.U32 R13, RZ, RZ, RZ ;  /* 0x000000ffff0d7224 */ /* 0x000fe200078e00ff */
[----:B------:R-:W2:Y:S01]  /*5930*/  LDCU.64 UR4, c[0x4][0x8] ;  /* 0x01000100ff0477ac */ /* 0x000ea20008000a00 */
[----:B-1----:R-:W-:Y:S01]  /*5940*/  MOV R5, UR9 ;  /* 0x0000000900057c02 */ /* 0x002fe20008000f00 */
[----:B------:R-:W-:Y:S01]  /*5950*/  IMAD.U32 R4, RZ, RZ, UR8 ;  /* 0x00000008ff047e24 */ /* 0x000fe2000f8e00ff */
[----:B----4-:R-:W-:Y:S01]  /*5960*/  MOV R7, UR7 ;  /* 0x0000000700077c02 */ /* 0x010fe20008000f00 */
[----:B------:R-:W-:Y:S01]  /*5970*/  IMAD.U32 R6, RZ, RZ, UR6 ;  /* 0x00000006ff067e24 */ /* 0x000fe2000f8e00ff */
[----:B--2---:R-:W-:Y:S01]  /*5980*/  MOV R11, UR5 ;  /* 0x00000005000b7c02 */ /* 0x004fe20008000f00 */
[----:B------:R-:W-:Y:S02]  /*5990*/  IMAD.U32 R10, RZ, RZ, UR4 ;  /* 0x00000004ff0a7e24 */ /* 0x000fe4000f8e00ff */
[----:B------:R-:W-:Y:S07]  /*59a0*/  LEPC R20, `(.L_x_102) ;  /* 0x000000001014794e */ /* 0x000fee0000000000 */
[----:B---3-5:R-:W-:Y:S05]  /*59b0*/  CALL.ABS.NOINC R14 ;  /* 0x000000000e007343 */ /* 0x028fea0003c00000 */
.L_x_102:
[----:B------:R-:W1:Y:S01]  /*59c0*/  LDCU.64 UR8, c[0x4][0x80] ;  /* 0x01001000ff0877ac */ /* 0x000e620008000a00 */
[----:B------:R-:W2:Y:S01]  /*59d0*/  LDC.64 R2, c[0x4][R2] ;  /* 0x0100000002027b82 */ /* 0x000ea20000000a00 */
[----:B------:R-:W-:Y:S02]  /*59e0*/  HFMA2 R12, -RZ, RZ, 0, 5.9604644775390625e-08 ;  /* 0x00000001ff0c7431 */ /* 0x000fe400000001ff */
[----:B------:R-:W-:Y:S02]  /*59f0*/  IMAD.MOV.U32 R8, RZ, RZ, 0x70 ;  /* 0x00000070ff087424 */ /* 0x000fe400078e00ff */
[----:B------:R-:W-:Y:S01]  /*5a00*/  IMAD.MOV.U32 R13, RZ, RZ, RZ ;  /* 0x000000ffff0d7224 */ /* 0x000fe200078e00ff */
[----:B------:R-:W3:Y:S01]  /*5a10*/  LDCU.64 UR6, c[0x4][0x88] ;  /* 0x01001100ff0677ac */ /* 0x000ee20008000a00 */
[----:B------:R-:W4:Y:S01]  /*5a20*/  LDCU.64 UR4, c[0x4][0x8] ;  /* 0x01000100ff0477ac */ /* 0x000f220008000a00 */
[----:B-1----:R-:W-:Y:S02]  /*5a30*/  MOV R4, UR8 ;  /* 0x0000000800047c02 */ /* 0x002fe40008000f00 */
[----:B------:R-:W-:Y:S02]  /*5a40*/  MOV R5, UR9 ;  /* 0x0000000900057c02 */ /* 0x000fe40008000f00 */
[----:B---3--:R-:W-:Y:S01]  /*5a50*/  MOV R7, UR7 ;  /* 0x0000000700077c02 */ /* 0x008fe20008000f00 */
[----:B------:R-:W-:Y:S01]  /*5a60*/  IMAD.U32 R6, RZ, RZ, UR6 ;  /* 0x00000006ff067e24 */ /* 0x000fe2000f8e00ff */
[----:B----4-:R-:W-:Y:S01]  /*5a70*/  MOV R11, UR5 ;  /* 0x00000005000b7c02 */ /* 0x010fe20008000f00 */
[----:B------:R-:W-:Y:S02]  /*5a80*/  IMAD.U32 R10, RZ, RZ, UR4 ;  /* 0x00000004ff0a7e24 */ /* 0x000fe4000f8e00ff */
[----:B------:R-:W-:Y:S07]  /*5a90*/  LEPC R20, `(.L_x_101) ;  /* 0x000000001014794e */ /* 0x000fee0000000000 */
[----:B--2---:R-:W-:Y:S05]  /*5aa0*/  CALL.ABS.NOINC R2 ;  /* 0x0000000002007343 */ /* 0x004fea0003c00000 */
.L_x_101:
[----:B------:R-:W-:Y:S01]  /*5ab0*/  ISETP.NE.U32.AND P4, PT, R86, RZ, PT ;  /* 0x000000ff5600720c */ /* 0x000fe20003f85070 */
[----:B------:R-:W-:Y:S01]  /*5ac0*/  UISETP.NE.AND UP2, UPT, UR53, URZ, UPT ;  /* 0x000000ff3500728c */ /* 0x000fe2000bf45270 */
[----:B------:R-:W-:Y:S01]  /*5ad0*/  ISETP.NE.U32.AND P2, PT, RZ, UR38, PT ;  /* 0x00000026ff007c0c */ /* 0x000fe2000bf45070 */
[----:B------:R-:W-:Y:S01]  /*5ae0*/  UISETP.NE.U32.AND UP1, UPT, UR44, URZ, UPT ;  /* 0x000000ff2c00728c */ /* 0x000fe2000bf25070 */
[----:B------:R-:W-:Y:S01]  /*5af0*/  ISETP.NE.AND.EX P4, PT, R87, RZ, PT, P4 ;  /* 0x000000ff5700720c */ /* 0x000fe20003f85340 */
[----:B------:R-:W-:Y:S01]  /*5b00*/  UPLOP3.LUT UP0, UPT, UPT, UPT, UPT, 0x40, 0x4 ;  /* 0x000000000004789c */ /* 0x000fe20003f0e870 */
[----:B------:R-:W-:Y:S01]  /*5b10*/  ISETP.NE.AND.EX P2, PT, RZ, UR39, PT, P2 ;  /* 0x00000027ff007c0c */ /* 0x000fe2000bf45320 */
[----:B------:R-:W-:Y:S01]  /*5b20*/  UISETP.NE.AND.EX UP1, UPT, UR45, URZ, UPT, UP1 ;  /* 0x000000ff2d00728c */ /* 0x000fe2000bf25310 */
[----:B------:R-:W-:Y:S04]  /*5b30*/  PLOP3.LUT P1, PT, PT, PT, UP2, 0x80, 0x8 ;  /* 0x000000000008781c */ /* 0x000fe80003f2f028 */
[----:B------:R-:W-:Y:S06]  /*5b40*/  @UP2 UPLOP3.LUT UP0, UPT, UPT, UPT, UP1, 0x80, 0x8 ;  /* 0x000000000008289c */ /* 0x000fec0003f0f010 */
[----:B------:R-:W-:Y:S01]  /*5b50*/  PLOP3.LUT P0, PT, PT, PT, UP0, 0x80, 0x8 ;  /* 0x000000000008781c */ /* 0x000fe20003f0f008 */
[----:B------:R-:W-:Y:S01]  /*5b60*/  @!UPT UIADD3 URZ, UPT, UPT, URZ, URZ, URZ ;  /* 0x000000fffffff290 */ /* 0x000fe2000fffe0ff */
[----:B------:R-:W-:Y:S11]  /*5b70*/  BRA.U !UP1, `(.L_x_103) ;  /* 0x0000000109387547 */ /* 0x000ff6000b800000 */
[----:B------:R-:W-:Y:S01]  /*5b80*/  UISETP.NE.U32.AND UP0, UPT, UR38, URZ, UPT ;  /* 0x000000ff2600728c */ /* 0x000fe2000bf05070 */
[----:B------:R-:W-:Y:S02]  /*5b90*/  HFMA2 R0, -RZ, RZ, 0, 5.9604644775390625e-08 ;  /* 0x00000001ff007431 */ /* 0x000fe400000001ff */
[----:B------:R-:W-:Y:S01]  /*5ba0*/  IMAD.MOV.U32 R92, RZ, RZ, 0x1 ;  /* 0x00000001ff5c7424 */ /* 0x000fe200078e00ff */
[----:B------:R-:W-:Y:S06]  /*5bb0*/  UISETP.NE.AND.EX UP0, UPT, UR39, URZ, UPT, UP0 ;  /* 0x000000ff2700728c */ /* 0x000fec000bf05300 */
[----:B------:R-:W-:Y:S05]  /*5bc0*/  PLOP3.LUT P3, PT, PT, PT, UP0, 0x80, 0x8 ;  /* 0x000000000008781c */ /* 0x000fea0003f6f008 */
[----:B------:R-:W1:Y:S01]  /*5bd0*/  @UP0 LDCU.64 UR6, c[0x0][0x888] ;  /* 0x00011100ff0607ac */ /* 0x000e620008000a00 */
[----:B------:R-:W-:Y:S07]  /*5be0*/  @UP0 UIMAD UR4, UR36, UR44, URZ ;  /* 0x0000002c240402a4 */ /* 0x000fee000f8e02ff */
[----:B------:R-:W-:Y:S01]  /*5bf0*/  @!P3 PRMT R92, R0, 0x7610, R92 ;  /* 0x00007610005cb816 */ /* 0x000fe2000000005c */
[----:B-1----:R-:W-:Y:S03]  /*5c00*/  @UP0 UIMAD.WIDE UR6, UR4, 0x4, UR6 ;  /* 0x00000004040608a5 */ /* 0x002fe6000f8e0206 */
[----:B------:R-:W1:Y:S03]  /*5c10*/  @!UP0 LDCU UR4, c[0x0][0x880] ;  /* 0x00011000ff0487ac */ /* 0x000e660008000800 */
[----:B------:R-:W-:Y:S01]  /*5c20*/  IMAD.U32 R2, RZ, RZ, UR6 ;  /* 0x00000006ff027e24 */ /* 0x000fe2000f8e00ff */
[----:B------:R-:W-:Y:S05]  /*5c30*/  MOV R3, UR7 ;  /* 0x0000000700037c02 */ /* 0x000fea0008000f00 */
[----:B-----5:R2:W5:Y:S02]  /*5c40*/  @P3 LDG.E R49, desc[UR46][R2.64] ;  /* 0x0000002e02313981 */ /* 0x020564000c1e1900 */
[----:B-12---:R-:W-:Y:S02]  /*5c50*/  @!P3 IMAD.U32 R49, RZ, RZ, UR4 ;  /* 0x00000004ff31be24 */ /* 0x006fe4000f8e00ff */
.L_x_103:
[----:B------:R-:W-:Y:S05]  /*5c60*/  @!P4 BRA `(.L_x_104) ;  /* 0x000000000020c947 */ /* 0x000fea0003800000 */
[----:B------:R-:W-:Y:S04]  /*5c70*/  ISETP.NE.U32.AND P3, PT, R84, RZ, PT ;  /* 0x000000ff5400720c */ /* 0x000fe80003f65070 */
[----:B------:R-:W-:Y:S11]  /*5c80*/  ISETP.NE.AND.EX P3, PT, R85, RZ, PT, P3 ;  /* 0x000000ff5500720c */ /* 0x000ff60003f65330 */
[----:B------:R-:W-:Y:S02]  /*5c90*/  @!UPT UIADD3 URZ, UPT, UPT, URZ, URZ, URZ ;  /* 0x000000fffffff290 */ /* 0x000fe4000fffe0ff */
[----:B------:R-:W1:Y:S01]  /*5ca0*/  @P3 LDC.64 R2, c[0x0][0x8a8] ;  /* 0x00022a00ff023b82 */ /* 0x000e620000000a00 */
[----:B------:R-:W-:Y:S04]  /*5cb0*/  @P3 IMAD R0, R86, UR36, RZ ;  /* 0x0000002456003c24 */ /* 0x000fe8000f8e02ff */
[----:B-1----:R-:W-:Y:S05]  /*5cc0*/  @P3 IMAD.WIDE R2, R0, 0x4, R2 ;  /* 0x0000000400023825 */ /* 0x002fea00078e0202 */
[----:B-----5:R1:W5:Y:S02]  /*5cd0*/  @P3 LDG.E R47, desc[UR46][R2.64] ;  /* 0x0000002e022f3981 */ /* 0x020364000c1e1900 */
[----:B-1----:R-:W2:Y:S02]  /*5ce0*/  @!P3 LDC R47, c[0x0][0x8a0] ;  /* 0x00022800ff2fbb82 */ /* 0x002ea40000000800 */
.L_x_104:
[----:B-----5:R-:W-:Y:S01]  /*5cf0*/  FSETP.NEU.AND P3, PT, R49, RZ, PT ;  /* 0x000000ff3100720b */ /* 0x020fe20003f6d000 */
[----:B------:R-:W-:Y:S01]  /*5d00*/  ULOP3.LUT UR4, UR51, 0x1, URZ, 0x3c, !UPT ;  /* 0x0000000133047892 */ /* 0x000fe2000f8e3cff */
[----:B------:R-:W-:Y:S01]  /*5d10*/  SEL R4, RZ, 0xffffffff, P2 ;  /* 0xffffffffff047807 */ /* 0x000fe20001000000 */
[----:B------:R-:W-:Y:S01]  /*5d20*/  IMAD.U32 R68, RZ, RZ, UR56 ;  /* 0x00000038ff447e24 */ /* 0x000fe2000f8e00ff */
[----:B------:R-:W-:Y:S01]  /*5d30*/  @P1 LOP3.LUT P2, RZ, R92, 0xff, RZ, 0xc0, !PT ;  /* 0x000000ff5cff1812 */ /* 0x000fe2000784c0ff */
[----:B------:R-:W-:Y:S01]  /*5d40*/  IMAD.SHL.U32 R111, R98, 0x10, RZ ;  /* 0x00000010626f7824 */ /* 0x000fe200078e00ff */
[----:B------:R-:W-:Y:S01]  /*5d50*/  @P1 SEL R0, RZ, 0xffffffff, P3 ;  /* 0xffffffffff001807 */ /* 0x000fe20001800000 */
[----:B------:R-:W-:Y:S01]  /*5d60*/  IMAD.U32 R71, RZ, RZ, UR4 ;  /* 0x00000004ff477e24 */ /* 0x000fe2000f8e00ff */
[----:B------:R-:W-:Y:S01]  /*5d70*/  LEA R106, R45, UR48, 0x3 ;  /* 0x000000302d6a7c11 */ /* 0x000fe2000f8e18ff */
[----:B------:R-:W-:Y:S01]  /*5d80*/  IMAD.SHL.U32 R68, R68, 0x2000, RZ ;  /* 0x0000200044447824 */ /* 0x000fe200078e00ff */
[----:B------:R-:W-:Y:S01]  /*5d90*/  @P0 SEL R0, R4, R0, !P2 ;  /* 0x0000000004000207 */ /* 0x000fe20005000000 */
[----:B------:R-:W-:Y:S01]  /*5da0*/  IMAD.SHL.U32 R110, R97, 0x10, RZ ;  /* 0x00000010616e7824 */ /* 0x000fe200078e00ff */
[----:B------:R-:W-:Y:S01]  /*5db0*/  PLOP3.LUT P2, PT, PT, PT, UP1, 0x80, 0x8 ;  /* 0x000000000008781c */ /* 0x000fe20003f4f018 */
[----:B------:R-:W-:Y:S01]  /*5dc0*/  IMAD.IADD R63, R103, 0x1, R68 ;  /* 0x00000001673f7824 */ /* 0x000fe200078e0244 */
[----:B------:R-:W-:Y:S01]  /*5dd0*/  @P1 LOP3.LUT R0, R0, 0x1, RZ, 0xc0, !PT ;  /* 0x0000000100001812 */ /* 0x000fe200078ec0ff */
[----:B------:R-:W-:Y:S01]  /*5de0*/  BSSY B1, `(.L_x_105) ;  /* 0x0000039000017945 */ /* 0x000fe20003800000 */
[----:B------:R-:W-:Y:S01]  /*5df0*/  LOP3.LUT P4, R107, R92, 0xff, RZ, 0xc0, !PT ;  /* 0x000000ff5c6b7812 */ /* 0x000fe2000788c0ff */
[----:B------:R-:W-:Y:S01]  /*5e00*/  IMAD.IADD R62, R63, 0x1, R111 ;  /* 0x000000013f3e7824 */ /* 0x000fe200078e026f */
[----:B------:R-:W-:Y:S01]  /*5e10*/  ISETP.NE.U32.OR P5, PT, R0, 0x1, !P1 ;  /* 0x000000010000780c */ /* 0x000fe20004fa5470 */
[----:B------:R-:W-:Y:S01]  /*5e20*/  IMAD.U32 R0, RZ, RZ, UR56 ;  /* 0x00000038ff007e24 */ /* 0x000fe2000f8e00ff */
[----:B------:R-:W-:Y:S01]  /*5e30*/  SEL R3, RZ, 0xffffffff, P3 ;  /* 0xffffffffff037807 */ /* 0x000fe20001800000 */
[----:B------:R-:W-:Y:S01]  /*5e40*/  IMAD.MOV.U32 R70, RZ, RZ, 0x1 ;  /* 0x00000001ff467424 */ /* 0x000fe200078e00ff */
[----:B------:R-:W-:Y:S01]  /*5e50*/  P2R R109, PR, RZ, 0x20 ;  /* 0x00000020ff6d7803 */ /* 0x000fe20000000000 */
[----:B------:R-:W-:Y:S01]  /*5e60*/  IMAD R48, R45, 0x40, R46 ;  /* 0x000000402d307824 */ /* 0x000fe200078e022e */
[----:B------:R-:W-:Y:S01]  /*5e70*/  LEA R0, R0, UR48, 0x3 ;  /* 0x0000003000007c11 */ /* 0x000fe2000f8e18ff */
[----:B------:R-:W-:Y:S01]  /*5e80*/  IMAD.U32 R69, RZ, RZ, UR56 ;  /* 0x00000038ff457e24 */ /* 0x000fe2000f8e00ff */
[----:B------:R-:W-:Y:S02]  /*5e90*/  @P2 SEL R3, R4, R3, !P4 ;  /* 0x0000000304032207 */ /* 0x000fe40006000000 */
[----:B------:R-:W-:Y:S02]  /*5ea0*/  CS2R R82, SRZ ;  /* 0x0000000000527805 */ /* 0x000fe4000001ff00 */
[----:B------:R-:W-:Y:S02]  /*5eb0*/  CS2R R80, SRZ ;  /* 0x0000000000507805 */ /* 0x000fe4000001ff00 */
[----:B------:R-:W-:Y:S02]  /*5ec0*/  CS2R R74, SRZ ;  /* 0x00000000004a7805 */ /* 0x000fe4000001ff00 */
[----:B------:R-:W-:Y:S02]  /*5ed0*/  LOP3.LUT R3, R3, 0x1, RZ, 0xc0, !PT ;  /* 0x0000000103037812 */ /* 0x000fe400078ec0ff */
[----:B------:R-:W-:Y:S02]  /*5ee0*/  CS2R R72, SRZ ;  /* 0x0000000000487805 */ /* 0x000fe4000001ff00 */
[----:B------:R-:W-:Y:S02]  /*5ef0*/  @P5 SHF.L.U32 R2, R71, 0x1f, RZ ;  /* 0x0000001f47025819 */ /* 0x000fe400000006ff */
[----:B------:R-:W-:Y:S02]  /*5f00*/  CS2R R66, SRZ ;  /* 0x0000000000427805 */ /* 0x000fe4000001ff00 */
[----:B------:R-:W-:Y:S02]  /*5f10*/  ISETP.NE.U32.AND P2, PT, R3, 0x1, PT ;  /* 0x000000010300780c */ /* 0x000fe40003f45070 */
[----:B------:R-:W-:Y:S01]  /*5f20*/  CS2R R64, SRZ ;  /* 0x0000000000407805 */ /* 0x000fe2000001ff00 */
[----:B------:R1:W3:Y:S01]  /*5f30*/  @P5 SYNCS.PHASECHK.TRANS64.TRYWAIT P1, [R0+URZ+0x50], R2 ;  /* 0x00005002000055a7 */ /* 0x0002e200080211ff */
[----:B------:R-:W-:Y:S02]  /*5f40*/  CS2R R58, SRZ ;  /* 0x00000000003a7805 */ /* 0x000fe4000001ff00 */
[----:B------:R-:W-:Y:S02]  /*5f50*/  P2R R76, PR, RZ, 0x4 ;  /* 0x00000004ff4c7803 */ /* 0x000fe40000000000 */
[----:B------:R-:W-:Y:S01]  /*5f60*/  CS2R R56, SRZ ;  /* 0x0000000000387805 */ /* 0x000fe2000001ff00 */
[----:B------:R-:W-:Y:S02]  /*5f70*/  IMAD.IADD R61, R63, 0x1, R110 ;  /* 0x000000013f3d7824 */ /* 0x000fe400078e026e */
[----:B------:R-:W-:Y:S01]  /*5f80*/  IMAD.IADD R60, R102, 0x1, R62 ;  /* 0x00000001663c7824 */ /* 0x000fe200078e023e */
[----:B-1----:R-:W-:Y:S04]  /*5f90*/  SHF.L.U32 R2, R101, 0x1f, RZ ;  /* 0x0000001f65027819 */ /* 0x002fe800000006ff */
[----:B------:R1:W4:Y:S01]  /*5fa0*/  SYNCS.PHASECHK.TRANS64.TRYWAIT P0, [R106+URZ+0xb0], R2 ;  /* 0x0000b0026a0075a7 */ /* 0x00032200080011ff */
[----:B---3--:R-:W-:Y:S01]  /*5fb0*/  @P5 SEL R70, RZ, 0x1, !P1 ;  /* 0x00000001ff465807 */ /* 0x008fe20004800000 */
[----:B-1----:R-:W-:Y:S06]  /*5fc0*/  @!P5 BRA `(.L_x_106) ;  /* 0x000000000068d947 */ /* 0x002fec0003800000 */
[----:B------:R-:W-:Y:S01]  /*5fd0*/  ISETP.NE.AND P1, PT, R70, RZ, PT ;  /* 0x000000ff4600720c */ /* 0x000fe20003f25270 */
[----:B------:R-:W-:Y:S01]  /*5fe0*/  BSSY B0, `(.L_x_107) ;  /* 0x000000d000007945 */ /* 0x000fe20003800000 */
[----:B------:R-:W-:Y:S02]  /*5ff0*/  CS2R R58, SRZ ;  /* 0x00000000003a7805 */ /* 0x000fe4000001ff00 */
[----:B------:R-:W-:Y:S02]  /*6000*/  CS2R R56, SRZ ;  /* 0x0000000000387805 */ /* 0x000fe4000001ff00 */
[----:B------:R-:W-:Y:S02]  /*6010*/  CS2R R66, SRZ ;  /* 0x0000000000427805 */ /* 0x000fe4000001ff00 */
[----:B------:R-:W-:Y:S02]  /*6020*/  CS2R R64, SRZ ;  /* 0x0000000000407805 */ /* 0x000fe4000001ff00 */
[----:B------:R-:W-:Y:S02]  /*6030*/  CS2R R74, SRZ ;  /* 0x00000000004a7805 */ /* 0x000fe4000001ff00 */
[----:B------:R-:W-:Y:S02]  /*6040*/  CS2R R72, SRZ ;  /* 0x0000000000487805 */ /* 0x000fe4000001ff00 */
[----:B------:R-:W-:Y:S02]  /*6050*/  CS2R R82, SRZ ;  /* 0x0000000000527805 */ /* 0x000fe4000001ff00 */
[----:B------:R-:W-:Y:S01]  /*6060*/  CS2R R80, SRZ ;  /* 0x0000000000507805 */ /* 0x000fe2000001ff00 */
[----:B------:R-:W-:Y:S06]  /*6070*/  @P1 BRA `(.L_x_108) ;  /* 0x00000000000c1947 */ /* 0x000fec0003800000 */
[----:B------:R-:W-:Y:S04]  /*6080*/  SHF.L.U32 R3, R71, 0x1f, RZ ;  /* 0x0000001f47037819 */ /* 0x000fe800000006ff */
[----:B------:R-:W1:Y:S02]  /*6090*/  SYNCS.PHASECHK.TRANS64.TRYWAIT P1, [R0+URZ+0x50], R3 ;  /* 0x00005003000075a7 */ /* 0x000e6400080211ff */
[----:B-1----:R-:W-:Y:S05]  /*60a0*/  @!P1 BRA `(.L_x_109) ;  /* 0x0000002400ac9947 */ /* 0x002fea0003800000 */
.L_x_108:
[----:B------:R-:W-:Y:S05]  /*60b0*/  BSYNC B0 ;  /* 0x0000000000007941 */ /* 0x000fea0003800000 */
.L_x_107:
[----:B------:R-:W-:Y:S01]  /*60c0*/  ISETP.NE.AND P1, PT, R76, RZ, PT ;  /* 0x000000ff4c00720c */ /* 0x000fe20003f25270 */
[----:B------:R-:W-:Y:S04]  /*60d0*/  UIADD3 UR5, UPT, UPT, UR56, 0x1, URZ ;  /* 0x0000000138057890 */ /* 0x000fe8000fffe0ff */
[----:B------:R-:W-:Y:S04]  /*60e0*/  UISETP.NE.AND UP0, UPT, UR5, 0x3, UPT ;  /* 0x000000030500788c */ /* 0x000fe8000bf05270 */
[----:B------:R-:W-:Y:S02]  /*60f0*/  USEL UR4, URZ, 0x1, UP0 ;  /* 0x00000001ff047887 */ /* 0x000fe40008000000 */
[----:B------:R-:W-:Y:S02]  /*6100*/  USEL UR5, UR5, URZ, UP0 ;  /* 0x000000ff05057287 */ /* 0x000fe40008000000 */
[----:B------:R3:W1:Y:S02]  /*6110*/  @P1 LDS.128 R56, [R63] ;  /* 0x000000003f381984 */ /* 0x0006640000000c00 */
[----:B------:R-:W-:Y:S02]  /*6120*/  LOP3.LUT R71, R71, UR4, RZ, 0x3c, !PT ;  /* 0x0000000447477c12 */ /* 0x000fe4000f8e3cff */
[----:B------:R3:W1:Y:S01]  /*6130*/  @P1 LDS.128 R64, [R62+0x10] ;  /* 0x000010003e401984 */ /* 0x0006620000000c00 */
[----:B------:R-:W-:Y:S03]  /*6140*/  IMAD.U32 R69, RZ, RZ, UR5 ;  /* 0x00000005ff457e24 */ /* 0x000fe6000f8e00ff */
[----:B------:R3:W1:Y:S04]  /*6150*/  @P1 LDS.128 R72, [R61+0x20] ;  /* 0x000020003d481984 */ /* 0x0006680000000c00 */
[----:B------:R3:W1:Y:S02]  /*6160*/  @P1 LDS.128 R80, [R60+0x10] ;  /* 0x000010003c501984 */ /* 0x0006640000000c00 */
.L_x_106:
[----:B------:R-:W-:Y:S05]  /*6170*/  BSYNC B1 ;  /* 0x0000000000017941 */ /* 0x000fea0003800000 */
.L_x_105:
[----:B-1----:R-:W-:Y:S04]  /*6180*/  SHF.R.U32.HI R0, RZ, 0x15, R48 ;  /* 0x00000015ff007819 */ /* 0x002fe80000011630 */
[----:B------:R-:W-:Y:S01]  /*6190*/  LOP3.LUT P1, RZ, R0, 0x3, R96, 0x48, !PT ;  /* 0x0000000300ff7812 */ /* 0x000fe20007824860 */
[----:B------:R-:W-:Y:S01]  /*61a0*/  @!UPT UIADD3 URZ, UPT, UPT, URZ, URZ, URZ ;  /* 0x000000fffffff290 */ /* 0x000fe2000fffe0ff */
[----:B----4-:R-:W-:Y:S11]  /*61b0*/  @P0 BRA `(.L_x_110) ;  /* 0x0000000000080947 */ /* 0x010ff60003800000 */
[----:B------:R-:W1:Y:S02]  /*61c0*/  SYNCS.PHASECHK.TRANS64.TRYWAIT P0, [R106+URZ+0xb0], R2 ;  /* 0x0000b0026a0075a7 */ /* 0x000e6400080011ff */
[----:B-1----:R-:W-:Y:S05]  /*61d0*/  @!P0 BRA `(.L_x_111) ;  /* 0x0000002400748947 */ /* 0x002fea0003800000 */
.L_x_110:
[----:B------:R-:W-:Y:S05]  /*61e0*/  @!P1 BRA `(.L_x_112) ;  /* 0x0000000000409947 */ /* 0x000fea0003800000 */
[----:B------:R-:W4:Y:S01]  /*61f0*/  LDCU.64 UR8, c[0x4][0x70] ;  /* 0x01000e00ff0877ac */ /* 0x000f220008000a00 */
[----:B------:R-:W-:Y:S01]  /*6200*/  MOV R3, 0x0 ;  /* 0x0000000000037802 */ /* 0x000fe20000000f00 */
[----:B------:R-:W-:Y:S02]  /*6210*/  HFMA2 R12, -RZ, RZ, 0, 5.9604644775390625e-08 ;  /* 0x00000001ff0c7431 */ /* 0x000fe400000001ff */
[----:B------:R-:W-:Y:S02]  /*6220*/  IMAD.MOV.U32 R8, RZ, RZ, 0x192 ;  /* 0x00000192ff087424 */ /* 0x000fe400078e00ff */
[----:B------:R-:W-:Y:S01]  /*6230*/  IMAD.MOV.U32 R13, RZ, RZ, RZ ;  /* 0x000000ffff0d7224 */ /* 0x000fe200078e00ff */
[----:B------:R-:W5:Y:S01]  /*6240*/  LDCU.64 UR6, c[0x4][0x78] ;  /* 0x01000f00ff0677ac */ /* 0x000f620008000a00 */
[----:B-1----:R-:W1:Y:S01]  /*6250*/  LDC.64 R2, c[0x4][R3] ;  /* 0x0100000003027b82 */ /* 0x002e620000000a00 */
[----:B------:R-:W2:Y:S01]  /*6260*/  LDCU.64 UR4, c[0x4][0x10] ;  /* 0x01000200ff0477ac */ /* 0x000ea20008000a00 */
[----:B----4-:R-:W-:Y:S01]  /*6270*/  MOV R5, UR9 ;  /* 0x0000000900057c02 */ /* 0x010fe20008000f00 */
[----:B------:R-:W-:Y:S01]  /*6280*/  IMAD.U32 R4, RZ, RZ, UR8 ;  /* 0x00000008ff047e24 */ /* 0x000fe2000f8e00ff */
[----:B-----5:R-:W-:Y:S01]  /*6290*/  MOV R7, UR7 ;  /* 0x0000000700077c02 */ /* 0x020fe20008000f00 */
[----:B------:R-:W-:Y:S01]  /*62a0*/  IMAD.U32 R6, RZ, RZ, UR6 ;  /* 0x00000006ff067e24 */ /* 0x000fe2000f8e00ff */
[----:B--2---:R-:W-:Y:S01]  /*62b0*/  MOV R11, UR5 ;  /* 0x00000005000b7c02 */ /* 0x004fe20008000f00 */
[----:B------:R-:W-:Y:S02]  /*62c0*/  IMAD.U32 R10, RZ, RZ, UR4 ;  /* 0x00000004ff0a7e24 */ /* 0x000fe4000f8e00ff */
[----:B------:R-:W-:Y:S07]  /*62d0*/  LEPC R20, `(.L_x_112) ;  /* 0x000000001014794e */ /* 0x000fee0000000000 */
[----:B-1-3--:R-:W-:Y:S05]  /*62e0*/  CALL.ABS.NOINC R2 ;  /* 0x0000000002007343 */ /* 0x00afea0003c00000 */
.L_x_112:
[----:B------:R-:W-:Y:S01]  /*62f0*/  SHF.L.U32 R50, R56, 0x10, RZ ;  /* 0x0000001038327819 */ /* 0x000fe200000006ff */
[----:B------:R-:W-:Y:S05]  /*6300*/  WARPSYNC.ALL ;  /* 0x0000000000007948 */ /* 0x000fea0003800000 */
[----:B------:R-:W-:Y:S01]  /*6310*/  R2UR UR4, R48 ;  /* 0x00000000300472ca */ /* 0x000fe200000e0000 */
[----:B------:R-:W-:Y:S01]  /*6320*/  BSSY.RECONVERGENT B0, `(.L_x_113) ;  /* 0x0000085000007945 */ /* 0x000fe20003800200 */
[----:B------:R-:W-:Y:S02]  /*6330*/  LOP3.LUT R51, R56, 0xffff0000, RZ, 0xc0, !PT ;  /* 0xffff000038337812 */ /* 0x000fe400078ec0ff */
[----:B------:R-:W-:Y:S02]  /*6340*/  SHF.L.U32 R52, R57, 0x10, RZ ;  /* 0x0000001039347819 */ /* 0x000fe400000006ff */
[----:B------:R-:W-:Y:S07]  /*6350*/  ISETP.NE.AND P0, PT, R104, RZ, PT ;  /* 0x000000ff6800720c */ /* 0x000fee0003f05270 */
[----:B------:R-:W2:Y:S02]  /*6360*/  LDTM.x32 R4, tmem[UR4] ;  /* 0x00000004000479ee */ /* 0x000ea400082c0000 */
[C---:B--2---:R-:W-:Y:S01]  /*6370*/  FMUL R0, R47.reuse, R4 ;  /* 0x000000042f007220 */ /* 0x044fe20000400000 */
[C---:B-1----:R-:W-:Y:S01]  /*6380*/  FMUL R2, R47.reuse, R5 ;  /* 0x000000052f027220 */ /* 0x042fe20000400000 */
[C---:B------:R-:W-:Y:S01]  /*6390*/  FMUL R4, R47.reuse, R8 ;  /* 0x000000082f047220 */ /* 0x040fe20000400000 */
[C---:B------:R-:W-:Y:S01]  /*63a0*/  FMUL R3, R47.reuse, R6 ;  /* 0x000000062f037220 */ /* 0x040fe20000400000 */
[C---:B------:R-:W-:Y:S01]  /*63b0*/  FMUL R5, R47.reuse, R9 ;  /* 0x000000092f057220 */ /* 0x040fe20000400000 */
[C---:B------:R-:W-:Y:S01]  /*63c0*/  FMUL R8, R47.reuse, R12 ;  /* 0x0000000c2f087220 */ /* 0x040fe20000400000 */
[C---:B------:R-:W-:Y:S01]  /*63d0*/  FMUL R6, R47.reuse, R10 ;  /* 0x0000000a2f067220 */ /* 0x040fe20000400000 */
[C---:B------:R-:W-:Y:S01]  /*63e0*/  FMUL R9, R47.reuse, R13 ;  /* 0x0000000d2f097220 */ /* 0x040fe20000400000 */
[----:B------:R-:W-:Y:S01]  /*63f0*/  FMUL R12, R47, R16 ;  /* 0x000000102f0c7220 */ /* 0x000fe20000400000 */
[----:B------:R-:W-:Y:S01]  /*6400*/  FFMA R0, R49, R50, R0 ;  /* 0x0000003231007223 */ /* 0x000fe20000000000 */
[C---:B------:R-:W-:Y:S01]  /*6410*/  FMUL R10, R47.reuse, R14 ;  /* 0x0000000e2f0a7220 */ /* 0x040fe20000400000 */
[C---:B------:R-:W-:Y:S01]  /*6420*/  FMUL R13, R47.reuse, R17 ;  /* 0x000000112f0d7220 */ /* 0x040fe20000400000 */
[----:B------:R-:W-:Y:S01]  /*6430*/  FMUL R16, R47, R20 ;  /* 0x000000142f107220 */ /* 0x000fe20000400000 */
[----:B------:R-:W-:Y:S01]  /*6440*/  FFMA R2, R49, R51, R2 ;  /* 0x0000003331027223 */ /* 0x000fe20000000002 */
[C---:B------:R-:W-:Y:S01]  /*6450*/  FMUL R14, R47.reuse, R18 ;  /* 0x000000122f0e7220 */ /* 0x040fe20000400000 */
[C---:B------:R-:W-:Y:S01]  /*6460*/  FMUL R17, R47.reuse, R21 ;  /* 0x000000152f117220 */ /* 0x040fe20000400000 */
[C---:B------:R-:W-:Y:S01]  /*6470*/  FMUL R20, R47.reuse, R24 ;  /* 0x000000182f147220 */ /* 0x040fe20000400000 */
[C---:B------:R-:W-:Y:S01]  /*6480*/  FMUL R18, R47.reuse, R22 ;  /* 0x000000162f127220 */ /* 0x040fe20000400000 */
[C---:B------:R-:W-:Y:S01]  /*6490*/  FMUL R21, R47.reuse, R25 ;  /* 0x000000192f157220 */ /* 0x040fe20000400000 */
[C---:B------:R-:W-:Y:S01]  /*64a0*/  FMUL R24, R47.reuse, R28 ;  /* 0x0000001c2f187220 */ /* 0x040fe20000400000 */
[C---:B------:R-:W-:Y:S01]  /*64b0*/  FMUL R22, R47.reuse, R26 ;  /* 0x0000001a2f167220 */ /* 0x040fe20000400000 */
[C---:B------:R-:W-:Y:S01]  /*64c0*/  FMUL R25, R47.reuse, R29 ;  /* 0x0000001d2f197220 */ /* 0x040fe20000400000 */
[----:B------:R-:W-:Y:S01]  /*64d0*/  FMUL R28, R47, R32 ;  /* 0x000000202f1c7220 */ /* 0x000fe20000400000 */
[----:B------:R-:W-:Y:S01]  /*64e0*/  LOP3.LUT R32, R57, 0xffff0000, RZ, 0xc0, !PT ;  /* 0xffff000039207812 */ /* 0x000fe200078ec0ff */
[C---:B------:R-:W-:Y:S01]  /*64f0*/  FMUL R26, R47.reuse, R30 ;  /* 0x0000001e2f1a7220 */ /* 0x040fe20000400000 */
[----:B------:R-:W-:Y:S01]  /*6500*/  FMUL R29, R47, R33 ;  /* 0x000000212f1d7220 */ /* 0x000fe20000400000 */
[----:B------:R-:W-:Y:S01]  /*6510*/  SHF.L.U32 R33, R58, 0x10, RZ ;  /* 0x000000103a217819 */ /* 0x000fe200000006ff */
[----:B------:R-:W-:Y:S01]  /*6520*/  FFMA R3, R49, R52, R3 ;  /* 0x0000003431037223 */ /* 0x000fe20000000003 */
[----:B------:R-:W-:Y:S01]  /*6530*/  F2FP.BF16.F32.PACK_AB R52, R2, R0 ;  /* 0x000000000234723e */ /* 0x000fe200000010ff */
[----:B------:R-:W-:Y:S01]  /*6540*/  FMUL R7, R47, R7 ;  /* 0x000000072f077220 */ /* 0x000fe20000400000 */
[----:B------:R-:W-:Y:S01]  /*6550*/  SHF.L.U32 R0, R59, 0x10, RZ ;  /* 0x000000103b007819 */ /* 0x000fe200000006ff */
[----:B------:R-:W-:Y:S01]  /*6560*/  FMUL R30, R47, R34 ;  /* 0x000000222f1e7220 */ /* 0x000fe20000400000 */
[----:B------:R-:W-:Y:S01]  /*6570*/  LOP3.LUT R34, R58, 0xffff0000, RZ, 0xc0, !PT ;  /* 0xffff00003a227812 */ /* 0x000fe200078ec0ff */
[----:B------:R-:W-:Y:S01]  /*6580*/  FFMA R7, R49, R32, R7 ;  /* 0x0000002031077223 */ /* 0x000fe20000000007 */
[----:B------:R-:W-:Y:S01]  /*6590*/  LOP3.LUT R2, R59, 0xffff0000, RZ, 0xc0, !PT ;  /* 0xffff00003b027812 */ /* 0x000fe200078ec0ff */
[----:B------:R-:W-:Y:S01]  /*65a0*/  FFMA R4, R49, R33, R4 ;  /* 0x0000002131047223 */ /* 0x000fe20000000004 */
[----:B------:R-:W-:Y:S01]  /*65b0*/  FMUL R11, R47, R11 ;  /* 0x0000000b2f0b7220 */ /* 0x000fe20000400000 */
[----:B------:R-:W-:Y:S01]  /*65c0*/  FFMA R5, R49, R34, R5 ;  /* 0x0000002231057223 */ /* 0x000fe20000000005 */
[----:B------:R-:W-:Y:S01]  /*65d0*/  F2FP.BF16.F32.PACK_AB R53, R7, R3 ;  /* 0x000000030735723e */ /* 0x000fe200000010ff */
[C---:B------:R-:W-:Y:S01]  /*65e0*/  FFMA R6, R49.reuse, R0, R6 ;  /* 0x0000000031067223 */ /* 0x040fe20000000006 */
[C---:B------:R-:W-:Y:S01]  /*65f0*/  SHF.L.U32 R0, R64.reuse, 0x10, RZ ;  /* 0x0000001040007819 */ /* 0x040fe200000006ff */
[----:B------:R-:W-:Y:S01]  /*6600*/  FFMA R11, R49, R2, R11 ;  /* 0x00000002310b7223 */ /* 0x000fe2000000000b */
[----:B------:R-:W-:Y:S01]  /*6610*/  LOP3.LUT R2, R64, 0xffff0000, RZ, 0xc0, !PT ;  /* 0xffff000040027812 */ /* 0x000fe200078ec0ff */
[----:B------:R-:W-:Y:S01]  /*6620*/  FMUL R15, R47, R15 ;  /* 0x0000000f2f0f7220 */ /* 0x000fe20000400000 */
[----:B------:R-:W-:Y:S01]  /*6630*/  SHF.L.U32 R3, R65, 0x10, RZ ;  /* 0x0000001041037819 */ /* 0x000fe200000006ff */
[----:B------:R-:W-:Y:S01]  /*6640*/  FFMA R8, R49, R0, R8 ;  /* 0x0000000031087223 */ /* 0x000fe20000000008 */
[----:B------:R-:W-:Y:S01]  /*6650*/  LOP3.LUT R0, R65, 0xffff0000, RZ, 0xc0, !PT ;  /* 0xffff000041007812 */ /* 0x000fe200078ec0ff */
[C---:B------:R-:W-:Y:S01]  /*6660*/  FFMA R9, R49.reuse, R2, R9 ;  /* 0x0000000231097223 */ /* 0x040fe20000000009 */
[C---:B------:R-:W-:Y:S01]  /*6670*/  SHF.L.U32 R2, R66.reuse, 0x10, RZ ;  /* 0x0000001042027819 */ /* 0x040fe200000006ff */
[----:B------:R-:W-:Y:S01]  /*6680*/  FFMA R10, R49, R3, R10 ;  /* 0x00000003310a7223 */ /* 0x000fe2000000000a */
[----:B------:R-:W-:Y:S01]  /*6690*/  SHF.L.U32 R3, R67, 0x10, RZ ;  /* 0x0000001043037819 */ /* 0x000fe200000006ff */
[C---:B------:R-:W-:Y:S01]  /*66a0*/  FFMA R15, R49.reuse, R0, R15 ;  /* 0x00000000310f7223 */ /* 0x040fe2000000000f */
[----:B------:R-:W-:Y:S01]  /*66b0*/  LOP3.LUT R0, R66, 0xffff0000, RZ, 0xc0, !PT ;  /* 0xffff000042007812 */ /* 0x000fe200078ec0ff */
[----:B------:R-:W-:Y:S01]  /*66c0*/  FFMA R12, R49, R2, R12 ;  /* 0x00000002310c7223 */ /* 0x000fe2000000000c */
[C---:B------:R-:W-:Y:S01]  /*66d0*/  SHF.L.U32 R2, R72.reuse, 0x10, RZ ;  /* 0x0000001048027819 */ /* 0x040fe200000006ff */
[----:B------:R-:W-:Y:S01]  /*66e0*/  FMUL R19, R47, R19 ;  /* 0x000000132f137220 */ /* 0x000fe20000400000 */
[----:B------:R-:W-:Y:S01]  /*66f0*/  F2FP.BF16.F32.PACK_AB R54, R5, R4 ;  /* 0x000000040536723e */ /* 0x000fe200000010ff */
[----:B------:R-:W-:Y:S01]  /*6700*/  FFMA R13, R49, R0, R13 ;  /* 0x00000000310d7223 */ /* 0x000fe2000000000d */
[----:B------:R-:W-:Y:S01]  /*6710*/  LOP3.LUT R0, R67, 0xffff0000, RZ, 0xc0, !PT ;  /* 0xffff000043007812 */ /* 0x000fe200078ec0ff */
[----:B------:R-:W-:Y:S01]  /*6720*/  FFMA R14, R49, R3, R14 ;  /* 0x00000003310e7223 */ /* 0x000fe2000000000e */
[----:B------:R-:W-:Y:S01]  /*6730*/  LOP3.LUT R3, R72, 0xffff0000, RZ, 0xc0, !PT ;  /* 0xffff000048037812 */ /* 0x000fe200078ec0ff */
[----:B------:R-:W-:Y:S01]  /*6740*/  FMUL R23, R47, R23 ;  /* 0x000000172f177220 */ /* 0x000fe20000400000 */
[----:B------:R-:W-:Y:S01]  /*6750*/  F2FP.BF16.F32.PACK_AB R55, R11, R6 ;  /* 0x000000060b37723e */ /* 0x000fe200000010ff */
[----:B------:R-:W-:Y:S01]  /*6760*/  FFMA R19, R49, R0, R19 ;  /* 0x0000000031137223 */ /* 0x000fe20000000013 */
[----:B------:R-:W-:Y:S01]  /*6770*/  SHF.L.U32 R0, R73, 0x10, RZ ;  /* 0x0000001049007819 */ /* 0x000fe200000006ff */
[----:B------:R-:W-:Y:S01]  /*6780*/  FFMA R16, R49, R2, R16 ;  /* 0x0000000231107223 */ /* 0x000fe20000000010 */
[----:B------:R-:W-:Y:S01]  /*6790*/  LOP3.LUT R2, R73, 0xffff0000, RZ, 0xc0, !PT ;  /* 0xffff000049027812 */ /* 0x000fe200078ec0ff */
[----:B------:R-:W-:Y:S01]  /*67a0*/  FFMA R17, R49, R3, R17 ;  /* 0x0000000331117223 */ /* 0x000fe20000000011 */
[----:B------:R-:W-:Y:S01]  /*67b0*/  SHF.L.U32 R3, R75, 0x10, RZ ;  /* 0x000000104b037819 */ /* 0x000fe200000006ff */
[----:B------:R-:W-:Y:S01]  /*67c0*/  FFMA R18, R49, R0, R18 ;  /* 0x0000000031127223 */ /* 0x000fe20000000012 */
[C---:B------:R-:W-:Y:S01]  /*67d0*/  SHF.L.U32 R0, R74.reuse, 0x10, RZ ;  /* 0x000000104a007819 */ /* 0x040fe200000006ff */
[----:B------:R1:W-:Y:S01]  /*67e0*/  STS.128 [R63], R52 ;  /* 0x000000343f007388 */ /* 0x0003e20000000c00 */
[----:B------:R-:W-:Y:S01]  /*67f0*/  F2FP.BF16.F32.PACK_AB R8, R9, R8 ;  /* 0x000000080908723e */ /* 0x000fe200000010ff */
[C---:B------:R-:W-:Y:S01]  /*6800*/  FFMA R23, R49.reuse, R2, R23 ;  /* 0x0000000231177223 */ /* 0x040fe20000000017 */
[----:B------:R-:W-:Y:S01]  /*6810*/  LOP3.LUT R2, R74, 0xffff0000, RZ, 0xc0, !PT ;  /* 0xffff00004a027812 */ /* 0x000fe200078ec0ff */
[----:B------:R-:W-:Y:S01]  /*6820*/  FFMA R20, R49, R0, R20 ;  /* 0x0000000031147223 */ /* 0x000fe20000000014 */
[----:B------:R-:W-:Y:S01]  /*6830*/  LOP3.LUT R0, R75, 0xffff0000, RZ, 0xc0, !PT ;  /* 0xffff00004b007812 */ /* 0x000fe200078ec0ff */
[----:B------:R-:W-:Y:S01]  /*6840*/  FMUL R27, R47, R27 ;  /* 0x0000001b2f1b7220 */ /* 0x000fe20000400000 */
[----:B------:R-:W-:Y:S01]  /*6850*/  F2FP.BF16.F32.PACK_AB R9, R15, R10 ;  /* 0x0000000a0f09723e */ /* 0x000fe200000010ff */
[C---:B------:R-:W-:Y:S01]  /*6860*/  FFMA R21, R49.reuse, R2, R21 ;  /* 0x0000000231157223 */ /* 0x040fe20000000015 */
[C---:B------:R-:W-:Y:S01]  /*6870*/  FFMA R22, R49.reuse, R3, R22 ;  /* 0x0000000331167223 */ /* 0x040fe20000000016 */
[----:B------:R-:W-:Y:S01]  /*6880*/  FFMA R27, R49, R0, R27 ;  /* 0x00000000311b7223 */ /* 0x000fe2000000001b */
[C---:B------:R-:W-:Y:S01]  /*6890*/  SHF.L.U32 R2, R80.reuse, 0x10, RZ ;  /* 0x0000001050027819 */ /* 0x040fe200000006ff */
[C---:B------:R-:W-:Y:S01]  /*68a0*/  FMUL R31, R47.reuse, R31 ;  /* 0x0000001f2f1f7220 */ /* 0x040fe20000400000 */
[----:B------:R-:W-:Y:S01]  /*68b0*/  LOP3.LUT R0, R80, 0xffff0000, RZ, 0xc0, !PT ;  /* 0xffff000050007812 */ /* 0x000fe200078ec0ff */
[----:B------:R-:W-:Y:S01]  /*68c0*/  FMUL R35, R47, R35 ;  /* 0x000000232f237220 */ /* 0x000fe20000400000 */
[----:B------:R-:W-:Y:S01]  /*68d0*/  SHF.L.U32 R3, R81, 0x10, RZ ;  /* 0x0000001051037819 */ /* 0x000fe200000006ff */
[----:B------:R-:W-:Y:S01]  /*68e0*/  FFMA R24, R49, R2, R24 ;  /* 0x0000000231187223 */ /* 0x000fe20000000018 */
[----:B------:R-:W-:Y:S01]  /*68f0*/  F2FP.BF16.F32.PACK_AB R10, R13, R12 ;  /* 0x0000000c0d0a723e */ /* 0x000fe200000010ff */
[----:B------:R-:W-:Y:S01]  /*6900*/  FFMA R25, R49, R0, R25 ;  /* 0x0000000031197223 */ /* 0x000fe20000000019 */
[----:B------:R-:W-:Y:S01]  /*6910*/  F2FP.BF16.F32.PACK_AB R11, R19, R14 ;  /* 0x0000000e130b723e */ /* 0x000fe200000010ff */
[----:B------:R-:W-:Y:S01]  /*6920*/  FFMA R26, R49, R3, R26 ;  /* 0x00000003311a7223 */ /* 0x000fe2000000001a */
[----:B------:R-:W-:Y:S02]  /*6930*/  LOP3.LUT R0, R81, 0xffff0000, RZ, 0xc0, !PT ;  /* 0xffff000051007812 */ /* 0x000fe400078ec0ff */
[C---:B------:R-:W-:Y:S01]  /*6940*/  SHF.L.U32 R2, R82.reuse, 0x10, RZ ;  /* 0x0000001052027819 */ /* 0x040fe200000006ff */
[----:B------:R1:W-:Y:S01]  /*6950*/  STS.128 [R62+0x10], R8 ;  /* 0x000010083e007388 */ /* 0x0003e20000000c00 */
[----:B------:R-:W-:Y:S01]  /*6960*/  LOP3.LUT R3, R82, 0xffff0000, RZ, 0xc0, !PT ;  /* 0xffff000052037812 */ /* 0x000fe200078ec0ff */
[----:B------:R-:W-:Y:S01]  /*6970*/  FFMA R31, R49, R0, R31 ;  /* 0x00000000311f7223 */ /* 0x000fe2000000001f */
[----:B------:R-:W-:Y:S01]  /*6980*/  SHF.L.U32 R4, R83, 0x10, RZ ;  /* 0x0000001053047819 */ /* 0x000fe200000006ff */
[----:B------:R-:W-:Y:S01]  /*6990*/  FFMA R28, R49, R2, R28 ;  /* 0x00000002311c7223 */ /* 0x000fe2000000001c */
[----:B------:R-:W-:Y:S01]  /*69a0*/  F2FP.BF16.F32.PACK_AB R16, R17, R16 ;  /* 0x000000101110723e */ /* 0x000fe200000010ff */
[----:B------:R-:W-:Y:S01]  /*69b0*/  FFMA R29, R49, R3, R29 ;  /* 0x00000003311d7223 */ /* 0x000fe2000000001d */
[----:B------:R-:W-:Y:S01]  /*69c0*/  LOP3.LUT R5, R83, 0xffff0000, RZ, 0xc0, !PT ;  /* 0xffff000053057812 */ /* 0x000fe200078ec0ff */
[----:B------:R-:W-:Y:S01]  /*69d0*/  FFMA R30, R49, R4, R30 ;  /* 0x00000004311e7223 */ /* 0x000fe2000000001e */
[----:B------:R-:W-:Y:S02]  /*69e0*/  F2FP.BF16.F32.PACK_AB R17, R23, R18 ;  /* 0x000000121711723e */ /* 0x000fe400000010ff */
[----:B------:R-:W-:Y:S01]  /*69f0*/  F2FP.BF16.F32.PACK_AB R18, R21, R20 ;  /* 0x000000141512723e */ /* 0x000fe200000010ff */
[----:B------:R-:W-:Y:S01]  /*6a00*/  FFMA R35, R49, R5, R35 ;  /* 0x0000000531237223 */ /* 0x000fe20000000023 */
[----:B------:R-:W-:Y:S02]  /*6a10*/  F2FP.BF16.F32.PACK_AB R19, R27, R22 ;  /* 0x000000161b13723e */ /* 0x000fe400000010ff */
[----:B------:R-:W-:Y:S02]  /*6a20*/  F2FP.BF16.F32.PACK_AB R24, R25, R24 ;  /* 0x000000181918723e */ /* 0x000fe400000010ff */
[----:B------:R-:W-:Y:S01]  /*6a30*/  F2FP.BF16.F32.PACK_AB R25, R31, R26 ;  /* 0x0000001a1f19723e */ /* 0x000fe200000010ff */
[----:B------:R1:W-:Y:S01]  /*6a40*/  STS.128 [R61+0x20], R16 ;  /* 0x000020103d007388 */ /* 0x0003e20000000c00 */
[----:B------:R-:W-:Y:S02]  /*6a50*/  F2FP.BF16.F32.PACK_AB R26, R29, R28 ;  /* 0x0000001c1d1a723e */ /* 0x000fe400000010ff */
[----:B------:R-:W-:Y:S05]  /*6a60*/  F2FP.BF16.F32.PACK_AB R27, R35, R30 ;  /* 0x0000001e231b723e */ /* 0x000fea00000010ff */
[----:B------:R1:W-:Y:S01]  /*6a70*/  STS.128 [R60+0x10], R24 ;  /* 0x000010183c007388 */ /* 0x0003e20000000c00 */
[----:B------:R-:W-:Y:S01]  /*6a80*/  @!PT LDS RZ, [RZ] ;  /* 0x00000000fffff984 */ /* 0x000fe20000000800 */
[----:B------:R-:W-:Y:S01]  /*6a90*/  @!PT LDS RZ, [RZ] ;  /* 0x00000000fffff984 */ /* 0x000fe20000000800 */
[----:B------:R-:W-:Y:S01]  /*6aa0*/  @!PT LDS RZ, [RZ] ;  /* 0x00000000fffff984 */ /* 0x000fe20000000800 */
[----:B------:R-:W-:Y:S01]  /*6ab0*/  @!PT LDS RZ, [RZ] ;  /* 0x00000000fffff984 */ /* 0x000fe20000000800 */
[----:B------:R2:W-:Y:S07]  /*6ac0*/  MEMBAR.ALL.CTA ;  /* 0x0000000000007992 */ /* 0x0005ee0000008000 */
[----:B--2---:R-:W2:Y:S02]  /*6ad0*/  FENCE.VIEW.ASYNC.S ;  /* 0x00000000000073c6 */ /* 0x004ea40000000000 */
[----:B--2---:R-:W-:Y:S06]  /*6ae0*/  BAR.SYNC.DEFER_BLOCKING 0x1, 0x80 ;  /* 0x0042000000007b1d */ /* 0x004fec0000010000 */
[----:B------:R-:W-:Y:S05]  /*6af0*/  @P0 BRA `(.L_x_114) ;  /* 0x00000000001c0947 */ /* 0x000fea0003800000 */
[----:B------:R-:W-:Y:S01]  /*6b00*/  R2UR UR4, R68 ;  /* 0x00000000440472ca */ /* 0x000fe200000e0000 */
[----:B------:R-:W-:Y:S01]  /*6b10*/  UIADD3 UR6, UP0, UPT, UR54, 0x680, URZ ;  /* 0x0000068036067890 */ /* 0x000fe2000ff1e0ff */
[----:B------:R-:W-:Y:S03]  /*6b20*/  UMOV UR43, UR36 ;  /* 0x00000024002b7c82 */ /* 0x000fe60008000000 */
[----:B------:R-:W-:Y:S08]  /*6b30*/  UIADD3.X UR7, UPT, UPT, URZ, UR55, URZ, UP0, !UPT ;  /* 0x00000037ff077290 */ /* 0x000ff000087fe4ff */
[----:B------:R-:W-:Y:S09]  /*6b40*/  UIADD3 UR40, UPT, UPT, UR48, 0x200, UR4 ;  /* 0x0000020030287890 */ /* 0x000ff2000fffe004 */
[----:B------:R2:W-:Y:S02]  /*6b50*/  UTMASTG.3D [UR40], [UR6] ;  /* 0x00000028060073b5 */ /* 0x0005e40008010000 */
[----:B--2---:R0:W-:Y:S02]  /*6b60*/  UTMACMDFLUSH ;  /* 0x00000000000079b7 */ /* 0x0041e40000000000 */
.L_x_114:
[----:B------:R-:W-:Y:S05]  /*6b70*/  BSYNC.RECONVERGENT B0 ;  /* 0x0000000000007941 */ /* 0x000fea0003800200 */
.L_x_113:
[----:B------:R-:W-:Y:S01]  /*6b80*/  UIADD3 UR40, UPT, UPT, UR56, 0x1, URZ ;  /* 0x0000000138287890 */ /* 0x000fe2000fffe0ff */
[----:B------:R-:W-:Y:S03]  /*6b90*/  BSSY.RECONVERGENT B0, `(.L_x_115) ;  /* 0x0000005000007945 */ /* 0x000fe60003800200 */
[----:B------:R-:W-:Y:S04]  /*6ba0*/  UISETP.NE.AND UP0, UPT, UR40, 0x3, UPT ;  /* 0x000000032800788c */ /* 0x000fe8000bf05270 */
[----:B------:R-:W-:Y:S01]  /*6bb0*/  USEL UR43, UR40, URZ, UP0 ;  /* 0x000000ff282b7287 */ /* 0x000fe20008000000 */
[----:B------:R-:W-:Y:S11]  /*6bc0*/  @P0 BRA `(.L_x_116) ;  /* 0x0000000000040947 */ /* 0x000ff60003800000 */
[----:B------:R-:W-:Y:S04]  /*6bd0*/  DEPBAR.LE SB0, 0x1 ;  /* 0x000080400000791a */ /* 0x000fe80000000000 */
.L_x_116:
[----:B------:R-:W-:Y:S05]  /*6be0*/  BSYNC.RECONVERGENT B0 ;  /* 0x0000000000007941 */ /* 0x000fea0003800200 */
.L_x_115:
[----:B------:R-:W-:Y:S01]  /*6bf0*/  BAR.SYNC.DEFER_BLOCKING 0x1, 0x80 ;  /* 0x0042000000007b1d */ /* 0x000fe20000010000 */
[----:B------:R-:W-:Y:S01]  /*6c00*/  ISETP.NE.AND P1, PT, R109, RZ, PT ;  /* 0x000000ff6d00720c */ /* 0x000fe20003f25270 */
[----:B------:R-:W-:Y:S01]  /*6c10*/  UISETP.NE.AND UP0, UPT, UR50, URZ, UPT ;  /* 0x000000ff3200728c */ /* 0x000fe2000bf05270 */
[----:B------:R-:W-:Y:S11]  /*6c20*/  LEA R2, R69, UR48, 0x3 ;  /* 0x0000003045027c11 */ /* 0x000ff6000f8e18ff */
[----:B------:R-:W-:Y:S01]  /*6c30*/  @P1 SHF.L.U32 R3, R71, 0x1f, RZ ;  /* 0x0000001f47031819 */ /* 0x000fe200000006ff */
[----:B------:R-:W-:Y:S06]  /*6c40*/  BRA.U !UP0, `(.L_x_117) ;  /* 0x0000000108247547 */ /* 0x000fec000b800000 */
[----:B------:R-:W-:Y:S01]  /*6c50*/  IMAD.U32 R4, RZ, RZ, UR49 ;  /* 0x00000031ff047e24 */ /* 0x000fe2000f8e00ff */
[----:B------:R-:W-:Y:S01]  /*6c60*/  MOV R0, UR37 ;  /* 0x0000002500007c02 */ /* 0x000fe20008000f00 */
[----:B------:R-:W-:Y:S03]  /*6c70*/  UIADD3 UR49, UPT, UPT, UR49, 0x1, URZ ;  /* 0x0000000131317890 */ /* 0x000fe6000fffe0ff */
[----:B------:R-:W-:Y:S01]  /*6c80*/  @P1 LEA R4, R4, UR48, 0x3 ;  /* 0x0000003004041c11 */ /* 0x000fe2000f8e18ff */
[----:B------:R-:W-:Y:S04]  /*6c90*/  UISETP.NE.AND UP0, UPT, UR49, 0x3, UPT ;  /* 0x000000033100788c */ /* 0x000fe8000bf05270 */
[----:B------:R-:W-:Y:S01]  /*6ca0*/  @P1 VIADD R4, R4, 0x68 ;  /* 0x0000006804041836 */ /* 0x000fe20000000000 */
[----:B------:R-:W-:Y:S04]  /*6cb0*/  USEL UR49, UR49, URZ, UP0 ;  /* 0x000000ff31317287 */ /* 0x000fe80008000000 */
[----:B------:R-:W-:Y:S04]  /*6cc0*/  @P1 PRMT R0, R0, 0x654, R4 ;  /* 0x0000065400001816 */ /* 0x000fe80000000004 */
[----:B------:R2:W-:Y:S04]  /*6cd0*/  @P1 SYNCS.ARRIVE.TRANS64.RED.A1T0 RZ, [R0+URZ], RZ ;  /* 0x000000ff00ff19a7 */ /* 0x0005e800081004ff */
.L_x_117:
[----:B------:R-:W4:Y:S01]  /*6ce0*/  @P1 SYNCS.PHASECHK.TRANS64.TRYWAIT P0, [R2+URZ+0x50], R3 ;  /* 0x00005003020015a7 */ /* 0x000f2200080011ff */
[----:B------:R-:W-:Y:S01]  /*6cf0*/  BSSY B1, `(.L_x_118) ;  /* 0x0000015000017945 */ /* 0x000fe20003800000 */
[----:B----4-:R-:W-:Y:S03]  /*6d00*/  @P1 SEL R70, RZ, 0x1, !P0 ;  /* 0x00000001ff461807 */ /* 0x010fe60004000000 */
[----:B------:R-:W-:Y:S05]  /*6d10*/  @!P1 BRA `(.L_x_119) ;  /* 0x0000000000489947 */ /* 0x000fea0003800000 */
[----:B------:R-:W-:Y:S01]  /*6d20*/  ISETP.NE.AND P1, PT, R76, RZ, PT ;  /* 0x000000ff4c00720c */ /* 0x000fe20003f25270 */
[----:B------:R-:W-:Y:S01]  /*6d30*/  BSSY B0, `(.L_x_120) ;  /* 0x000000a000007945 */ /* 0x000fe20003800000 */
[----:B------:R-:W-:Y:S11]  /*6d40*/  ISETP.NE.AND P0, PT, R70, RZ, PT ;  /* 0x000000ff4600720c */ /* 0x000ff60003f05270 */
[----:B------:R-:W-:Y:S04]  /*6d50*/  @P1 IMAD R69, R69, 0x2000, R103 ;  /* 0x0000200045451824 */ /* 0x000fe800078e0267 */
[----:B------:R-:W-:Y:S01]  /*6d60*/  @P1 IMAD.IADD R4, R111, 0x1, R69 ;  /* 0x000000016f041824 */ /* 0x000fe200078e0245 */
[----:B------:R-:W-:Y:S03]  /*6d70*/  @P1 IADD3 R3, PT, PT, R110, R69, RZ ;  /* 0x000000456e031210 */ /* 0x000fe60007ffe0ff */
[----:B--2---:R-:W-:Y:S01]  /*6d80*/  @P1 IMAD.IADD R0, R102, 0x1, R4 ;  /* 0x0000000166001824 */ /* 0x004fe200078e0204 */
[----:B------:R-:W-:Y:S06]  /*6d90*/  @P0 BRA `(.L_x_121) ;  /* 0x00000000000c0947 */ /* 0x000fec0003800000 */
[----:B------:R-:W-:Y:S04]  /*6da0*/  SHF.L.U32 R71, R71, 0x1f, RZ ;  /* 0x0000001f47477819 */ /* 0x000fe800000006ff */
[----:B------:R-:W2:Y:S02]  /*6db0*/  SYNCS.PHASECHK.TRANS64.TRYWAIT P0, [R2+URZ+0x50], R71 ;  /* 0x00005047020075a7 */ /* 0x000ea400080011ff */
[----:B--2---:R-:W-:Y:S05]  /*6dc0*/  @!P0 BRA `(.L_x_122) ;  /* 0x00000018008c8947 */ /* 0x004fea0003800000 */
.L_x_121:
[----:B------:R-:W-:Y:S05]  /*6dd0*/  BSYNC B0 ;  /* 0x0000000000007941 */ /* 0x000fea0003800000 */
.L_x_120:
[----:B------:R-:W-:Y:S11]  /*6de0*/  ISETP.NE.AND P0, PT, R76, RZ, PT ;  /* 0x000000ff4c00720c */ /* 0x000ff60003f05270 */
[----:B------:R-:W-:Y:S02]  /*6df0*/  @!UPT UIADD3 URZ, UPT, UPT, URZ, URZ, URZ ;  /* 0x000000fffffff290 */ /* 0x000fe4000fffe0ff */
[----:B------:R4:W1:Y:S04]  /*6e00*/  @P0 LDS.128 R56, [R69] ;  /* 0x0000000045380984 */ /* 0x0008680000000c00 */
[----:B------:R4:W1:Y:S04]  /*6e10*/  @P0 LDS.128 R72, [R3+0x20] ;  /* 0x0000200003480984 */ /* 0x0008680000000c00 */
[----:B------:R4:W1:Y:S04]  /*6e20*/  @P0 LDS.128 R64, [R4+0x10] ;  /* 0x0000100004400984 */ /* 0x0008680000000c00 */
[----:B------:R4:W1:Y:S02]  /*6e30*/  @P0 LDS.128 R80, [R0+0x10] ;  /* 0x0000100000500984 */ /* 0x0008640000000c00 */
.L_x_119:
[----:B------:R-:W-:Y:S05]  /*6e40*/  BSYNC B1 ;  /* 0x0000000000017941 */ /* 0x000fea0003800000 */
.L_x_118:
[----:B--2-4-:R-:W-:Y:S05]  /*6e50*/  VIADD R0, R48, 0x20 ;  /* 0x0000002030007836 */ /* 0x014fea0000000000 */
[----:B------:R-:W-:Y:S04]  /*6e60*/  SHF.R.U32.HI R0, RZ, 0x15, R0 ;  /* 0x00000015ff007819 */ /* 0x000fe80000011600 */
[----:B------:R-:W-:Y:S11]  /*6e70*/  LOP3.LUT P0, RZ, R0, 0x3, R96, 0x48, !PT ;  /* 0x0000000300ff7812 */ /* 0x000ff60007804860 */
[----:B------:R-:W-:Y:S02]  /*6e80*/  @!UPT UIADD3 URZ, UPT, UPT, URZ, URZ, URZ ;  /* 0x000000fffffff290 */ /* 0x000fe4000fffe0ff */
[----:B------:R-:W-:Y:S05]  /*6e90*/  @!P0 BRA `(.L_x_123) ;  /* 0x0000000000408947 */ /* 0x000fea0003800000 */
[----:B------:R-:W2:Y:S01]  /*6ea0*/  LDCU.64 UR8, c[0x4][0x70] ;  /* 0x01000e00ff0877ac */ /* 0x000ea20008000a00 */
[----:B------:R-:W-:Y:S01]  /*6eb0*/  MOV R3, 0x0 ;  /* 0x0000000000037802 */ /* 0x000fe20000000f00 */
[----:B------:R-:W-:Y:S02]  /*6ec0*/  HFMA2 R12, -RZ, RZ, 0, 5.9604644775390625e-08 ;  /* 0x00000001ff0c7431 */ /* 0x000fe400000001ff */
[----:B-1----:R-:W-:Y:S02]  /*6ed0*/  IMAD.MOV.U32 R8, RZ, RZ, 0x192 ;  /* 0x00000192ff087424 */ /* 0x002fe400078e00ff */
[----:B------:R-:W-:Y:S01]  /*6ee0*/  IMAD.MOV.U32 R13, RZ, RZ, RZ ;  /* 0x000000ffff0d7224 */ /* 0x000fe200078e00ff */
[----:B------:R-:W1:Y:S01]  /*6ef0*/  LDCU.64 UR6, c[0x4][0x78] ;  /* 0x01000f00ff0677ac */ /* 0x000e620008000a00 */
[----:B------:R-:W4:Y:S01]  /*6f00*/  LDC.64 R2, c[0x4][R3] ;  /* 0x0100000003027b82 */ /* 0x000f220000000a00 */
[----:B------:R-:W5:Y:S01]  /*6f10*/  LDCU.64 UR4, c[0x4][0x10] ;  /* 0x01000200ff0477ac */ /* 0x000f620008000a00 */
[----:B--2---:R-:W-:Y:S01]  /*6f20*/  MOV R5, UR9 ;  /* 0x0000000900057c02 */ /* 0x004fe20008000f00 */
[----:B------:R-:W-:Y:S01]  /*6f30*/  IMAD.U32 R4, RZ, RZ, UR8 ;  /* 0x00000008ff047e24 */ /* 0x000fe2000f8e00ff */
[----:B-1----:R-:W-:Y:S01]  /*6f40*/  MOV R7, UR7 ;  /* 0x0000000700077c02 */ /* 0x002fe20008000f00 */
[----:B------:R-:W-:Y:S01]  /*6f50*/  IMAD.U32 R6, RZ, RZ, UR6 ;  /* 0x00000006ff067e24 */ /* 0x000fe2000f8e00ff */
[----:B-----5:R-:W-:Y:S01]  /*6f60*/  MOV R11, UR5 ;  /* 0x00000005000b7c02 */ /* 0x020fe20008000f00 */
[----:B------:R-:W-:Y:S02]  /*6f70*/  IMAD.U32 R10, RZ, RZ, UR4 ;  /* 0x00000004ff0a7e24 */ /* 0x000fe4000f8e00ff */
[----:B------:R-:W-:Y:S07]  /*6f80*/  LEPC R20, `(.L_x_123) ;  /* 0x000000001014794e */ /* 0x000fee0000000000 */
[----:B---34-:R-:W-:Y:S05]  /*6f90*/  CALL.ABS.NOINC R2 ;  /* 0x0000000002007343 */ /* 0x018fea0003c00000 */
.L_x_123:
[----:B------:R-:W-:Y:S01]  /*6fa0*/  ISETP.NE.AND P0, PT, R104, RZ, PT ;  /* 0x000000ff6800720c */ /* 0x000fe20003f05270 */
[----:B------:R-:W-:Y:S05]  /*6fb0*/  WARPSYNC.ALL ;  /* 0x0000000000007948 */ /* 0x000fea0003800000 */
[----:B------:R-:W-:Y:S01]  /*6fc0*/  R2UR UR4, R48 ;  /* 0x00000000300472ca */ /* 0x000fe200000e0000 */
[----:B------:R-:W-:Y:S01]  /*6fd0*/  USHF.L.U32 UR8, UR43, 0xd, URZ ;  /* 0x0000000d2b087899 */ /* 0x000fe200080006ff */
[C---:B-1----:R-:W-:Y:S01]  /*6fe0*/  SHF.L.U32 R48, R56.reuse, 0x10, RZ ;  /* 0x0000001038307819 */ /* 0x042fe200000006ff */
[----:B------:R-:W-:Y:S01]  /*6ff0*/  BSSY.RECONVERGENT B0, `(.L_x_124) ;  /* 0x000008d000007945 */ /* 0x000fe20003800200 */
[----:B------:R-:W-:Y:S02]  /*7000*/  LOP3.LUT R50, R56, 0xffff0000, RZ, 0xc0, !PT ;  /* 0xffff000038327812 */ /* 0x000fe400078ec0ff */
[C---:B------:R-:W-:Y:S02]  /*7010*/  SHF.L.U32 R51, R57.reuse, 0x10, RZ ;  /* 0x0000001039337819 */ /* 0x040fe400000006ff */
[----:B------:R-:W-:Y:S02]  /*7020*/  LOP3.LUT R52, R57, 0xffff0000, RZ, 0xc0, !PT ;  /* 0xffff000039347812 */ /* 0x000fe400078ec0ff */
[C---:B------:R-:W-:Y:S02]  /*7030*/  SHF.L.U32 R53, R58.reuse, 0x10, RZ ;  /* 0x000000103a357819 */ /* 0x040fe400000006ff */
[----:B------:R-:W-:Y:S01]  /*7040*/  IADD3 R0, PT, PT, R103, UR8, RZ ;  /* 0x0000000867007c10 */ /* 0x000fe2000fffe0ff */
[----:B------:R-:W1:Y:S01]  /*7050*/  LDTM.x32 R4, tmem[UR4+0x20] ;  /* 0x00002004000479ee */ /* 0x000e6200082c0000 */
[----:B------:R-:W-:Y:S01]  /*7060*/  LOP3.LUT R54, R58, 0xffff0000, RZ, 0xc0, !PT ;  /* 0xffff00003a367812 */ /* 0x000fe200078ec0ff */
[----:B------:R-:W-:Y:S01]  /*7070*/  NOP ;  /* 0x0000000000007918 */ /* 0x000fe20000000000 */
[C---:B------:R-:W-:Y:S02]  /*7080*/  SHF.L.U32 R55, R59.reuse, 0x10, RZ ;  /* 0x000000103b377819 */ /* 0x040fe400000006ff */
[----:B------:R-:W-:Y:S02]  /*7090*/  LOP3.LUT R56, R59, 0xffff0000, RZ, 0xc0, !PT ;  /* 0xffff00003b387812 */ /* 0x000fe400078ec0ff */
[----:B------:R-:W-:Y:S02]  /*70a0*/  SHF.L.U32 R57, R64, 0x10, RZ ;  /* 0x0000001040397819 */ /* 0x000fe400000006ff */
[-C--:B------:R-:W-:Y:S02]  /*70b0*/  IADD3 R111, PT, PT, R111, R0.reuse, RZ ;  /* 0x000000006f6f7210 */ /* 0x080fe40007ffe0ff */
[----:B------:R-:W-:Y:S02]  /*70c0*/  IADD3 R110, PT, PT, R110, R0, RZ ;  /* 0x000000006e6e7210 */ /* 0x000fe40007ffe0ff */
[----:B------:R-:W-:Y:S02]  /*70d0*/  LOP3.LUT R58, R64, 0xffff0000, RZ, 0xc0, !PT ;  /* 0xffff0000403a7812 */ /* 0x000fe400078ec0ff */
[C---:B------:R-:W-:Y:S02]  /*70e0*/  SHF.L.U32 R59, R65.reuse, 0x10, RZ ;  /* 0x00000010413b7819 */ /* 0x040fe400000006ff */
[----:B---3--:R-:W-:Y:S02]  /*70f0*/  LOP3.LUT R60, R65, 0xffff0000, RZ, 0xc0, !PT ;  /* 0xffff0000413c7812 */ /* 0x008fe400078ec0ff */
[C---:B------:R-:W-:Y:S02]  /*7100*/  SHF.L.U32 R61, R66.reuse, 0x10, RZ ;  /* 0x00000010423d7819 */ /* 0x040fe400000006ff */
[----:B------:R-:W-:Y:S02]  /*7110*/  LOP3.LUT R62, R66, 0xffff0000, RZ, 0xc0, !PT ;  /* 0xffff0000423e7812 */ /* 0x000fe400078ec0ff */
[----:B------:R-:W-:Y:S01]  /*7120*/  SHF.L.U32 R63, R67, 0x10, RZ ;  /* 0x00000010433f7819 */ /* 0x000fe200000006ff */
[C---:B-1----:R-:W-:Y:S01]  /*7130*/  FMUL R4, R47.reuse, R4 ;  /* 0x000000042f047220 */ /* 0x042fe20000400000 */
[----:B------:R-:W-:Y:S01]  /*7140*/  IADD3 R106, PT, PT, R106, 0xd0, RZ ;  /* 0x000000d06a6a7810 */ /* 0x000fe20007ffe0ff */
[----:B------:R-:W-:Y:S01]  /*7150*/  FMUL R5, R47, R5 ;  /* 0x000000052f057220 */ /* 0x000fe20000400000 */
[----:B------:R-:W-:Y:S01]  /*7160*/  LOP3.LUT R64, R67, 0xffff0000, RZ, 0xc0, !PT ;  /* 0xffff000043407812 */ /* 0x000fe200078ec0ff */
[C---:B------:R-:W-:Y:S01]  /*7170*/  FMUL R6, R47.reuse, R6 ;  /* 0x000000062f067220 */ /* 0x040fe20000400000 */
[C---:B------:R-:W-:Y:S01]  /*7180*/  SHF.L.U32 R65, R72.reuse, 0x10, RZ ;  /* 0x0000001048417819 */ /* 0x040fe200000006ff */
[----:B------:R-:W-:Y:S01]  /*7190*/  FMUL R7, R47, R7 ;  /* 0x000000072f077220 */ /* 0x000fe20000400000 */
[----:B------:R-:W-:Y:S01]  /*71a0*/  LOP3.LUT R66, R72, 0xffff0000, RZ, 0xc0, !PT ;  /* 0xffff000048427812 */ /* 0x000fe200078ec0ff */
[----:B------:R-:W-:Y:S01]  /*71b0*/  FFMA R4, R49, R48, R4 ;  /* 0x0000003031047223 */ /* 0x000fe20000000004 */
[----:B------:R-:W-:Y:S01]  /*71c0*/  SHF.L.U32 R67, R73, 0x10, RZ ;  /* 0x0000001049437819 */ /* 0x000fe200000006ff */
[----:B------:R-:W-:Y:S01]  /*71d0*/  FMUL R8, R47, R8 ;  /* 0x000000082f087220 */ /* 0x000fe20000400000 */
[----:B------:R-:W-:Y:S01]  /*71e0*/  LOP3.LUT R106, R106, 0xfefffff8, RZ, 0xc0, !PT ;  /* 0xfefffff86a6a7812 */ /* 0x000fe200078ec0ff */
[----:B------:R-:W-:Y:S01]  /*71f0*/  FFMA R5, R49, R50, R5 ;  /* 0x0000003231057223 */ /* 0x000fe20000000005 */
[----:B------:R-:W-:Y:S01]  /*7200*/  LOP3.LUT R68, R73, 0xffff0000, RZ, 0xc0, !PT ;  /* 0xffff000049447812 */ /* 0x000fe200078ec0ff */
[----:B------:R-:W-:Y:S01]  /*7210*/  FMUL R9, R47, R9 ;  /* 0x000000092f097220 */ /* 0x000fe20000400000 */
[C---:B------:R-:W-:Y:S01]  /*7220*/  SHF.L.U32 R69, R74.reuse, 0x10, RZ ;  /* 0x000000104a457819 */ /* 0x040fe200000006ff */
[----:B------:R1:W-:Y:S01]  /*7230*/  SYNCS.ARRIVE.TRANS64.RED.A1T0 RZ, [R106+URZ], RZ ;  /* 0x000000ff6aff79a7 */ /* 0x0003e200081004ff */
[----:B------:R-:W-:Y:S01]  /*7240*/  F2FP.BF16.F32.PACK_AB R4, R5, R4 ;  /* 0x000000040504723e */ /* 0x000fe200000010ff */
[C---:B------:R-:W-:Y:S01]  /*7250*/  FFMA R6, R49.reuse, R51, R6 ;  /* 0x0000003331067223 */ /* 0x040fe20000000006 */
[C---:B------:R-:W-:Y:S01]  /*7260*/  FFMA R7, R49.reuse, R52, R7 ;  /* 0x0000003431077223 */ /* 0x040fe20000000007 */
[C---:B------:R-:W-:Y:S01]  /*7270*/  FFMA R8, R49.reuse, R53, R8 ;  /* 0x0000003531087223 */ /* 0x040fe20000000008 */
[----:B------:R-:W-:Y:S01]  /*7280*/  LOP3.LUT R70, R74, 0xffff0000, RZ, 0xc0, !PT ;  /* 0xffff00004a467812 */ /* 0x000fe200078ec0ff */
[----:B------:R-:W-:Y:S01]  /*7290*/  FFMA R9, R49, R54, R9 ;  /* 0x0000003631097223 */ /* 0x000fe20000000009 */
[----:B------:R-:W-:Y:S01]  /*72a0*/  FMUL R10, R47, R10 ;  /* 0x0000000a2f0a7220 */ /* 0x000fe20000400000 */
[----:B------:R-:W-:Y:S01]  /*72b0*/  F2FP.BF16.F32.PACK_AB R5, R7, R6 ;  /* 0x000000060705723e */ /* 0x000fe200000010ff */
[C---:B------:R-:W-:Y:S01]  /*72c0*/  FMUL R11, R47.reuse, R11 ;  /* 0x0000000b2f0b7220 */ /* 0x040fe20000400000 */
[----:B------:R-:W-:Y:S01]  /*72d0*/  FMUL R0, R47, R12 ;  /* 0x0000000c2f007220 */ /* 0x000fe20000400000 */
[----:B------:R-:W-:Y:S01]  /*72e0*/  F2FP.BF16.F32.PACK_AB R6, R9, R8 ;  /* 0x000000080906723e */ /* 0x000fe200000010ff */
[C---:B------:R-:W-:Y:S01]  /*72f0*/  FFMA R10, R49.reuse, R55, R10 ;  /* 0x00000037310a7223 */ /* 0x040fe2000000000a */
[----:B------:R-:W-:Y:S01]  /*7300*/  FFMA R11, R49, R56, R11 ;  /* 0x00000038310b7223 */ /* 0x000fe2000000000b */
[----:B------:R-:W-:Y:S01]  /*7310*/  SHF.L.U32 R71, R75, 0x10, RZ ;  /* 0x000000104b477819 */ /* 0x000fe200000006ff */
[----:B------:R-:W-:Y:S01]  /*7320*/  FFMA R0, R49, R57, R0 ;  /* 0x0000003931007223 */ /* 0x000fe20000000000 */
[----:B------:R-:W-:Y:S01]  /*7330*/  FMUL R2, R47, R13 ;  /* 0x0000000d2f027220 */ /* 0x000fe20000400000 */
[----:B------:R-:W-:Y:S01]  /*7340*/  LOP3.LUT R72, R75, 0xffff0000, RZ, 0xc0, !PT ;  /* 0xffff00004b487812 */ /* 0x000fe200078ec0ff */
[----:B------:R-:W-:Y:S01]  /*7350*/  FMUL R3, R47, R14 ;  /* 0x0000000e2f037220 */ /* 0x000fe20000400000 */
[----:B------:R-:W-:Y:S01]  /*7360*/  F2FP.BF16.F32.PACK_AB R7, R11, R10 ;  /* 0x0000000a0b07723e */ /* 0x000fe200000010ff */
[----:B------:R-:W-:Y:S01]  /*7370*/  FFMA R2, R49, R58, R2 ;  /* 0x0000003a31027223 */ /* 0x000fe20000000002 */
[C---:B------:R-:W-:Y:S01]  /*7380*/  FMUL R15, R47.reuse, R15 ;  /* 0x0000000f2f0f7220 */ /* 0x040fe20000400000 */
[C---:B------:R-:W-:Y:S01]  /*7390*/  FMUL R12, R47.reuse, R16 ;  /* 0x000000102f0c7220 */ /* 0x040fe20000400000 */
[----:B------:R-:W-:Y:S01]  /*73a0*/  FMUL R13, R47, R17 ;  /* 0x000000112f0d7220 */ /* 0x000fe20000400000 */
[----:B------:R1:W-:Y:S01]  /*73b0*/  STS.128 [R103+UR8], R4 ;  /* 0x0000000467007988 */ /* 0x0003e20008000c08 */
[C---:B------:R-:W-:Y:S01]  /*73c0*/  SHF.L.U32 R73, R80.reuse, 0x10, RZ ;  /* 0x0000001050497819 */ /* 0x040fe200000006ff */
[C---:B------:R-:W-:Y:S01]  /*73d0*/  FFMA R3, R49.reuse, R59, R3 ;  /* 0x0000003b31037223 */ /* 0x040fe20000000003 */
[----:B------:R-:W-:Y:S01]  /*73e0*/  LOP3.LUT R74, R80, 0xffff0000, RZ, 0xc0, !PT ;  /* 0xffff0000504a7812 */ /* 0x000fe200078ec0ff */
[C---:B------:R-:W-:Y:S01]  /*73f0*/  FFMA R15, R49.reuse, R60, R15 ;  /* 0x0000003c310f7223 */ /* 0x040fe2000000000f */
[----:B------:R-:W-:Y:S01]  /*7400*/  F2FP.BF16.F32.PACK_AB R8, R2, R0 ;  /* 0x000000000208723e */ /* 0x000fe200000010ff */
[C---:B------:R-:W-:Y:S01]  /*7410*/  FFMA R12, R49.reuse, R61, R12 ;  /* 0x0000003d310c7223 */ /* 0x040fe2000000000c */
[----:B------:R-:W-:Y:S01]  /*7420*/  IADD3 R0, PT, PT, R102, R111, RZ ;  /* 0x0000006f66007210 */ /* 0x000fe20007ffe0ff */
[----:B------:R-:W-:Y:S01]  /*7430*/  FFMA R13, R49, R62, R13 ;  /* 0x0000003e310d7223 */ /* 0x000fe2000000000d */
[----:B------:R-:W-:Y:S01]  /*7440*/  F2FP.BF16.F32.PACK_AB R9, R15, R3 ;  /* 0x000000030f09723e */ /* 0x000fe200000010ff */
[C---:B------:R-:W-:Y:S01]  /*7450*/  FMUL R14, R47.reuse, R18 ;  /* 0x000000122f0e7220 */ /* 0x040fe20000400000 */
[C---:B------:R-:W-:Y:S01]  /*7460*/  FMUL R19, R47.reuse, R19 ;  /* 0x000000132f137220 */ /* 0x040fe20000400000 */
[C---:B------:R-:W-:Y:S01]  /*7470*/  FMUL R16, R47.reuse, R20 ;  /* 0x000000142f107220 */ /* 0x040fe20000400000 */
[----:B------:R-:W-:Y:S01]  /*7480*/  FMUL R17, R47, R21 ;  /* 0x000000152f117220 */ /* 0x000fe20000400000 */
[----:B------:R-:W-:Y:S01]  /*7490*/  FFMA R14, R49, R63, R14 ;  /* 0x0000003f310e7223 */ /* 0x000fe2000000000e */
        /* <DEDUP_REMOVED lines=11> */
[----:B------:R-:W-:Y:S01]  /*7550*/  F2FP.BF16.F32.PACK_AB R10, R13, R12 ;  /* 0x0000000c0d0a723e */ /* 0x000fe200000010ff */
[----:B------:R-:W-:Y:S01]  /*7560*/  FFMA R20, R49, R69, R20 ;  /* 0x0000004531147223 */ /* 0x000fe20000000014 */
[----:B------:R-:W-:Y:S01]  /*7570*/  F2FP.BF16.F32.PACK_AB R11, R19, R14 ;  /* 0x0000000e130b723e */ /* 0x000fe200000010ff */
[----:B------:R-:W-:Y:S01]  /*7580*/  FMUL R24, R47, R28 ;  /* 0x0000001c2f187220 */ /* 0x000fe20000400000 */
[----:B------:R-:W-:Y:S01]  /*7590*/  FFMA R21, R49, R70, R21 ;  /* 0x0000004631157223 */ /* 0x000fe20000000015 */
[----:B------:R-:W-:Y:S01]  /*75a0*/  SHF.L.U32 R75, R81, 0x10, RZ ;  /* 0x00000010514b7819 */ /* 0x000fe200000006ff */
[----:B------:R-:W-:Y:S01]  /*75b0*/  FMUL R25, R47, R29 ;  /* 0x0000001d2f197220 */ /* 0x000fe20000400000 */
[----:B------:R1:W-:Y:S01]  /*75c0*/  STS.128 [R111+0x10], R8 ;  /* 0x000010086f007388 */ /* 0x0003e20000000c00 */
[----:B------:R-:W-:Y:S01]  /*75d0*/  FFMA R22, R49, R71, R22 ;  /* 0x0000004731167223 */ /* 0x000fe20000000016 */
[----:B------:R-:W-:Y:S01]  /*75e0*/  LOP3.LUT R76, R81, 0xffff0000, RZ, 0xc0, !PT ;  /* 0xffff0000514c7812 */ /* 0x000fe200078ec0ff */
[----:B------:R-:W-:Y:S01]  /*75f0*/  FMUL R26, R47, R30 ;  /* 0x0000001e2f1a7220 */ /* 0x000fe20000400000 */
[----:B------:R-:W-:Y:S01]  /*7600*/  FFMA R27, R49, R72, R27 ;  /* 0x00000048311b7223 */ /* 0x000fe2000000001b */
[C---:B------:R-:W-:Y:S01]  /*7610*/  SHF.L.U32 R77, R82.reuse, 0x10, RZ ;  /* 0x00000010524d7819 */ /* 0x040fe200000006ff */
[----:B------:R-:W-:Y:S01]  /*7620*/  FMUL R31, R47, R31 ;  /* 0x0000001f2f1f7220 */ /* 0x000fe20000400000 */
[----:B------:R-:W-:Y:S01]  /*7630*/  FFMA R24, R49, R73, R24 ;  /* 0x0000004931187223 */ /* 0x000fe20000000018 */
[----:B------:R-:W-:Y:S01]  /*7640*/  LOP3.LUT R78, R82, 0xffff0000, RZ, 0xc0, !PT ;  /* 0xffff0000524e7812 */ /* 0x000fe200078ec0ff */
[----:B------:R-:W-:Y:S01]  /*7650*/  FMUL R28, R47, R32 ;  /* 0x000000202f1c7220 */ /* 0x000fe20000400000 */
[----:B------:R-:W-:Y:S01]  /*7660*/  FFMA R25, R49, R74, R25 ;  /* 0x0000004a31197223 */ /* 0x000fe20000000019 */
[----:B------:R-:W-:Y:S01]  /*7670*/  SHF.L.U32 R79, R83, 0x10, RZ ;  /* 0x00000010534f7819 */ /* 0x000fe200000006ff */
[----:B------:R-:W-:Y:S01]  /*7680*/  FMUL R29, R47, R33 ;  /* 0x000000212f1d7220 */ /* 0x000fe20000400000 */
[----:B------:R-:W-:Y:S01]  /*7690*/  F2FP.BF16.F32.PACK_AB R16, R17, R16 ;  /* 0x000000101110723e */ /* 0x000fe200000010ff */
[----:B------:R-:W-:Y:S01]  /*76a0*/  FFMA R26, R49, R75, R26 ;  /* 0x0000004b311a7223 */ /* 0x000fe2000000001a */
[----:B------:R-:W-:Y:S01]  /*76b0*/  LOP3.LUT R80, R83, 0xffff0000, RZ, 0xc0, !PT ;  /* 0xffff000053507812 */ /* 0x000fe200078ec0ff */
[----:B------:R-:W-:Y:S01]  /*76c0*/  FMUL R30, R47, R34 ;  /* 0x000000222f1e7220 */ /* 0x000fe20000400000 */
[----:B------:R-:W-:Y:S01]  /*76d0*/  F2FP.BF16.F32.PACK_AB R17, R23, R18 ;  /* 0x000000121711723e */ /* 0x000fe200000010ff */
[----:B------:R-:W-:Y:S01]  /*76e0*/  FFMA R31, R49, R76, R31 ;  /* 0x0000004c311f7223 */ /* 0x000fe2000000001f */
[----:B------:R-:W-:Y:S01]  /*76f0*/  FMUL R35, R47, R35 ;  /* 0x000000232f237220 */ /* 0x000fe20000400000 */
[----:B------:R-:W-:Y:S01]  /*7700*/  F2FP.BF16.F32.PACK_AB R18, R21, R20 ;  /* 0x000000141512723e */ /* 0x000fe200000010ff */
[----:B------:R-:W-:Y:S01]  /*7710*/  FFMA R28, R49, R77, R28 ;  /* 0x0000004d311c7223 */ /* 0x000fe2000000001c */
[----:B------:R-:W-:Y:S01]  /*7720*/  F2FP.BF16.F32.PACK_AB R19, R27, R22 ;  /* 0x000000161b13723e */ /* 0x000fe200000010ff */
[C---:B------:R-:W-:Y:S01]  /*7730*/  FFMA R29, R49.reuse, R78, R29 ;  /* 0x0000004e311d7223 */ /* 0x040fe2000000001d */
[C---:B------:R-:W-:Y:S01]  /*7740*/  FFMA R30, R49.reuse, R79, R30 ;  /* 0x0000004f311e7223 */ /* 0x040fe2000000001e */
[----:B------:R-:W-:Y:S01]  /*7750*/  FFMA R35, R49, R80, R35 ;  /* 0x0000005031237223 */ /* 0x000fe20000000023 */
[----:B------:R-:W-:Y:S01]  /*7760*/  F2FP.BF16.F32.PACK_AB R24, R25, R24 ;  /* 0x000000181918723e */ /* 0x000fe200000010ff */
[----:B------:R1:W-:Y:S01]  /*7770*/  STS.128 [R110+0x20], R16 ;  /* 0x000020106e007388 */ /* 0x0003e20000000c00 */
[----:B------:R-:W-:Y:S02]  /*7780*/  F2FP.BF16.F32.PACK_AB R25, R31, R26 ;  /* 0x0000001a1f19723e */ /* 0x000fe400000010ff */
        /* <DEDUP_REMOVED lines=11> */
[----:B------:R-:W-:Y:S02]  /*7840*/  UIADD3 UR10, UP0, UPT, UR54, 0x680, URZ ;  /* 0x00000680360a7890 */ /* 0x000fe4000ff1e0ff */
[----:B------:R-:W-:Y:S02]  /*7850*/  UIADD3 UR5, UPT, UPT, UR41, 0x20, URZ ;  /* 0x0000002029057890 */ /* 0x000fe4000fffe0ff */
[----:B------:R-:W-:Y:S02]  /*7860*/  UIADD3 UR4, UPT, UPT, UR48, 0x200, UR8 ;  /* 0x0000020030047890 */ /* 0x000fe4000fffe008 */
[----:B------:R-:W-:Y:S01]  /*7870*/  UIADD3.X UR11, UPT, UPT, URZ, UR55, URZ, UP0, !UPT ;  /* 0x00000037ff0b7290 */ /* 0x000fe200087fe4ff */
[----:B------:R-:W-:Y:S01]  /*7880*/  UMOV UR6, UR42 ;  /* 0x0000002a00067c82 */ /* 0x000fe20008000000 */
[----:B------:R-:W-:Y:S07]  /*7890*/  UMOV UR7, UR36 ;  /* 0x0000002400077c82 */ /* 0x000fee0008000000 */
[----:B------:R2:W-:Y:S02]  /*78a0*/  UTMASTG.3D [UR4], [UR10] ;  /* 0x000000040a0073b5 */ /* 0x0005e40008010000 */
[----:B--2---:R0:W-:Y:S02]  /*78b0*/  UTMACMDFLUSH ;  /* 0x00000000000079b7 */ /* 0x0041e40000000000 */
.L_x_125:
[----:B------:R-:W-:Y:S05]  /*78c0*/  BSYNC.RECONVERGENT B0 ;  /* 0x0000000000007941 */ /* 0x000fea0003800200 */
.L_x_124:
[----:B------:R-:W-:Y:S01]  /*78d0*/  UIADD3 UR43, UPT, UPT, UR43, 0x1, URZ ;  /* 0x000000012b2b7890 */ /* 0x000fe2000fffe0ff */
[----:B------:R-:W-:Y:S03]  /*78e0*/  BSSY.RECONVERGENT B0, `(.L_x_126) ;  /* 0x0000008000007945 */ /* 0x000fe60003800200 */
[----:B------:R-:W-:Y:S04]  /*78f0*/  UISETP.NE.AND UP0, UPT, UR43, 0x3, UPT ;  /* 0x000000032b00788c */ /* 0x000fe8000bf05270 */
[----:B------:R-:W-:Y:S02]  /*7900*/  UISETP.EQ.XOR UP1, UPT, UR40, 0x3, !UP0 ;  /* 0x000000032800788c */ /* 0x000fe4000c722a70 */
[----:B------:R-:W-:Y:S02]  /*7910*/  USEL UR56, UR43, URZ, UP0 ;  /* 0x000000ff2b387287 */ /* 0x000fe40008000000 */
[----:B------:R-:W-:Y:S04]  /*7920*/  USEL UR4, URZ, 0x1, !UP1 ;  /* 0x00000001ff047887 */ /* 0x000fe8000c800000 */
[----:B------:R-:W-:Y:S01]  /*7930*/  ULOP3.LUT UR51, UR51, UR4, URZ, 0x3c, !UPT ;  /* 0x0000000433337292 */ /* 0x000fe2000f8e3cff */
[----:B------:R-:W-:Y:S11]  /*7940*/  @P0 BRA `(.L_x_127) ;  /* 0x0000000000040947 */ /* 0x000ff60003800000 */
[----:B------:R-:W-:Y:S04]  /*7950*/  DEPBAR.LE SB0, 0x1 ;  /* 0x000080400000791a */ /* 0x000fe80000000000 */
.L_x_127:
[----:B------:R-:W-:Y:S05]  /*7960*/  BSYNC.RECONVERGENT B0 ;  /* 0x0000000000007941 */ /* 0x000fea0003800200 */
.L_x_126:
[----:B------:R-:W-:Y:S01]  /*7970*/  BAR.SYNC.DEFER_BLOCKING 0x1, 0x80 ;  /* 0x0042000000007b1d */ /* 0x000fe20000010000 */
[----:B------:R-:W-:Y:S01]  /*7980*/  UISETP.NE.AND UP0, UPT, UR50, -0x2, UPT ;  /* 0xfffffffe3200788c */ /* 0x000fe2000bf05270 */
[----:B------:R-:W-:Y:S08]  /*7990*/  IADD3 R45, PT, PT, R45, 0x1, RZ ;  /* 0x000000012d2d7810 */ /* 0x000ff00007ffe0ff */
[----:B------:R-:W-:Y:S05]  /*79a0*/  BRA.U !UP0, `(.L_x_128) ;  /* 0x0000000108287547 */ /* 0x000fea000b800000 */
[----:B------:R-:W-:Y:S01]  /*79b0*/  ISETP.NE.AND P0, PT, R109, RZ, PT ;  /* 0x000000ff6d00720c */ /* 0x000fe20003f05270 */
[----:B------:R-:W-:Y:S01]  /*79c0*/  IMAD.U32 R2, RZ, RZ, UR49 ;  /* 0x00000031ff027e24 */ /* 0x000fe2000f8e00ff */
[----:B------:R-:W-:Y:S01]  /*79d0*/  UIADD3 UR49, UPT, UPT, UR49, 0x1, URZ ;  /* 0x0000000131317890 */ /* 0x000fe2000fffe0ff */
[----:B-1----:R-:W-:Y:S03]  /*79e0*/  IMAD.U32 R0, RZ, RZ, UR37 ;  /* 0x00000025ff007e24 */ /* 0x002fe6000f8e00ff */
[----:B------:R-:W-:Y:S04]  /*79f0*/  UISETP.NE.AND UP0, UPT, UR49, 0x3, UPT ;  /* 0x000000033100788c */ /* 0x000fe8000bf05270 */
[----:B------:R-:W-:Y:S03]  /*7a00*/  USEL UR49, UR49, URZ, UP0 ;  /* 0x000000ff31317287 */ /* 0x000fe60008000000 */
[----:B------:R-:W-:Y:S05]  /*7a10*/  @P0 LEA R2, R2, UR48, 0x3 ;  /* 0x0000003002020c11 */ /* 0x000fea000f8e18ff */
[----:B------:R-:W-:Y:S05]  /*7a20*/  @P0 VIADD R2, R2, 0x68 ;  /* 0x0000006802020836 */ /* 0x000fea0000000000 */
[----:B------:R-:W-:Y:S04]  /*7a30*/  @P0 PRMT R0, R0, 0x654, R2 ;  /* 0x0000065400000816 */ /* 0x000fe80000000002 */
[----:B------:R2:W-:Y:S03]  /*7a40*/  @P0 SYNCS.ARRIVE.TRANS64.RED.A1T0 RZ, [R0+URZ], RZ ;  /* 0x000000ff00ff09a7 */ /* 0x0005e600081004ff */
.L_x_128:
[----:B------:R-:W-:Y:S01]  /*7a50*/  ISETP.NE.AND P2, PT, R105, RZ, PT ;  /* 0x000000ff6900720c */ /* 0x000fe20003f45270 */
[----:B------:R-:W-:Y:S01]  /*7a60*/  UIADD3 UR50, UPT, UPT, UR50, 0x2, URZ ;  /* 0x0000000232327890 */ /* 0x000fe2000fffe0ff */
[----:B------:R-:W-:Y:S01]  /*7a70*/  ISETP.NE.AND P0, PT, R108, 0x2, PT ;  /* 0x000000026c00780c */ /* 0x000fe20003f05270 */
[----:B------:R-:W-:Y:S01]  /*7a80*/  IMAD.IADD R15, R43, 0x1, R90 ;  /* 0x000000012b0f7824 */ /* 0x000fe200078e025a */
[----:B------:R-:W-:Y:S01]  /*7a90*/  ISETP.NE.AND P1, PT, R45, 0x4, PT ;  /* 0x000000042d00780c */ /* 0x000fe20003f25270 */
[----:B------:R-:W-:Y:S01]  /*7aa0*/  IMAD.IADD R14, R44, 0x1, R91 ;  /* 0x000000012c0e7824 */ /* 0x000fe200078e025b */
[----:B------:R-:W-:Y:S02]  /*7ab0*/  SEL R2, RZ, 0x1, P0 ;  /* 0x00000001ff027807 */ /* 0x000fe40000000000 */
[----:B-12---:R-:W-:Y:S02]  /*7ac0*/  SEL R0, RZ, 0x1, P1 ;  /* 0x00000001ff007807 */ /* 0x006fe40000800000 */
[----:B------:R-:W-:Y:S02]  /*7ad0*/  LOP3.LUT R100, R100, R2, RZ, 0x3c, !PT ;  /* 0x0000000264647212 */ /* 0x000fe400078e3cff */
[----:B------:R-:W-:Y:S02]  /*7ae0*/  LOP3.LUT R101, R101, R0, RZ, 0x3c, !PT ;  /* 0x0000000065657212 */ /* 0x000fe400078e3cff */
[----:B------:R-:W-:Y:S02]  /*7af0*/  @P2 R2UR UR36, R99 ;  /* 0x00000000632422ca */ /* 0x000fe400000e0000 */
[----:B------:R-:W-:Y:S02]  /*7b00*/  SEL R108, R108, RZ, P0 ;  /* 0x000000ff6c6c7207 */ /* 0x000fe40000000000 */
[----:B------:R-:W-:Y:S01]  /*7b10*/  SEL R45, R45, RZ, P1 ;  /* 0x000000ff2d2d7207 */ /* 0x000fe20000800000 */
[----:B------:R-:W-:Y:S10]  /*7b20*/  @P2 BRA `(.L_x_129) ;  /* 0xffffffd800082947 */ /* 0x000ff4000383ffff */
[----:B------:R-:W-:-:S09]  /*7b30*/  UISETP.NE.AND UP0, UPT, UR53, URZ, UPT ;  /* 0x000000ff3500728c */ /* 0x000fd2000bf05270 */
[----:B------:R-:W-:Y:S05]  /*7b40*/  BRA.U !UP0, `(.L_x_130) ;  /* 0x0000000108487547 */ /* 0x000fea000b800000 */
[----:B------:R-:W1:Y:S02]  /*7b50*/  LDCU.64 UR4, c[0x0][0x890] ;  /* 0x00011200ff0477ac */ /* 0x000e640008000a00 */
[----:B-1----:R-:W-:-:S04]  /*7b60*/  UISETP.NE.U32.AND UP0, UPT, UR4, URZ, UPT ;  /* 0x000000ff0400728c */ /* 0x002fc8000bf05070 */
[----:B------:R-:W-:-:S09]  /*7b70*/  UISETP.NE.AND.EX UP0, UPT, UR5, URZ, UPT, UP0 ;  /* 0x000000ff0500728c */ /* 0x000fd2000bf05300 */
[----:B------:R-:W-:Y:S05]  /*7b80*/  BRA.U UP0, `(.L_x_131) ;  /* 0x00000001000c7547 */ /* 0x000fea000b800000 */
[----:B------:R-:W-:-:S13]  /*7b90*/  FSETP.NEU.AND P0, PT, R49, RZ, PT ;  /* 0x000000ff3100720b */ /* 0x000fda0003f0d000 */
[----:B------:R-:W-:Y:S05]  /*7ba0*/  @!P0 EXIT ;  /* 0x000000000000894d */ /* 0x000fea0003800000 */
[----:B------:R-:W-:Y:S05]  /*7bb0*/  BRA `(.L_x_130) ;  /* 0x00000000002c7947 */ /* 0x000fea0003800000 */
.L_x_131:
[----:B------:R-:W-:Y:S01]  /*7bc0*/  ISETP.NE.AND P0, PT, R107, RZ, PT ;  /* 0x000000ff6b00720c */ /* 0x000fe20003f05270 */
[----:B------:R-:W-:-:S12]  /*7bd0*/  BSSY.RECONVERGENT B0, `(.L_x_130) ;  /* 0x0000009000007945 */ /* 0x000fd80003800200 */
[----:B------:R-:W-:Y:S05]  /*7be0*/  @P0 BRA `(.L_x_132) ;  /* 0x0000000000140947 */ /* 0x000fea0003800000 */
[----:B------:R-:W1:Y:S02]  /*7bf0*/  LDCU.64 UR4, c[0x0][0x888] ;  /* 0x00011100ff0477ac */ /* 0x000e640008000a00 */
[----:B-1----:R-:W-:-:S04]  /*7c00*/  ISETP.NE.U32.AND P0, PT, RZ, UR4, PT ;  /* 0x00000004ff007c0c */ /* 0x002fc8000bf05070 */
[----:B------:R-:W-:-:S13]  /*7c10*/  ISETP.NE.AND.EX P0, PT, RZ, UR5, PT, P0 ;  /* 0x00000005ff007c0c */ /* 0x000fda000bf05300 */
[----:B------:R-:W-:Y:S05]  /*7c20*/  @!P0 EXIT ;  /* 0x000000000000894d */ /* 0x000fea0003800000 */
[----:B------:R-:W-:Y:S05]  /*7c30*/  BRA `(.L_x_133) ;  /* 0x0000000000087947 */ /* 0x000fea0003800000 */
.L_x_132:
[----:B------:R-:W-:-:S13]  /*7c40*/  FSETP.NEU.AND P0, PT, R49, RZ, PT ;  /* 0x000000ff3100720b */ /* 0x000fda0003f0d000 */
[----:B------:R-:W-:Y:S05]  /*7c50*/  @!P0 EXIT ;  /* 0x000000000000894d */ /* 0x000fea0003800000 */
.L_x_133:
[----:B------:R-:W-:Y:S05]  /*7c60*/  BSYNC.RECONVERGENT B0 ;  /* 0x0000000000007941 */ /* 0x000fea0003800200 */
.L_x_130:
[----:B------:R-:W-:Y:S01]  /*7c70*/  ULEA UR4, UR49, UR48, 0x3 ;  /* 0x0000003031047291 */ /* 0x000fe2000f8e18ff */
[----:B------:R-:W-:-:S04]  /*7c80*/  DEPBAR.LE SB0, 0x0 ;  /* 0x000080000000791a */ /* 0x000fc80000000000 */
[----:B------:R-:W-:-:S04]  /*7c90*/  UIADD3 UR4, UPT, UPT, UR4, 0x68, URZ ;  /* 0x0000006804047890 */ /* 0x000fc8000fffe0ff */
[----:B------:R-:W-:-:S09]  /*7ca0*/  UPRMT UR4, UR37, 0x654, UR4 ;  /* 0x0000065425047896 */ /* 0x000fd20008000004 */
[----:B------:R-:W-:Y:S01]  /*7cb0*/  SYNCS.ARRIVE.TRANS64.RED.A1T0 RZ, [UR4], RZ ;  /* 0x000000ffffff79a7 */ /* 0x000fe20008100404 */
[----:B------:R-:W-:Y:S05]  /*7cc0*/  EXIT ;  /* 0x000000000000794d */ /* 0x000fea0003800000 */
.L_x_24:
[----:B--2---:R2:W4:Y:S02]  /*7cd0*/  SYNCS.PHASECHK.TRANS64.TRYWAIT P0, [R2+URZ+0x100], R3 ;  /* 0x00010003020075a7 */ /* 0x00452400080011ff */
[----:B----4-:R-:W-:Y:S05]  /*7ce0*/  @!P0 NANOSLEEP.SYNCS 0x989680 ;  /* 0x009896800000895d */ /* 0x010fea0003900000 */
[----:B------:R-:W4:Y:S02]  /*7cf0*/  @!P0 SYNCS.PHASECHK.TRANS64 P0, [R2+URZ+0x100], R3 ;  /* 0x00010003020085a7 */ /* 0x000f2400080010ff */
[----:B----4-:R-:W-:Y:S05]  /*7d00*/  @!P0 BRA `(.L_x_24) ;  /* 0xfffffffc00f08947 */ /* 0x010fea000383ffff */
[----:B------:R-:W-:Y:S05]  /*7d10*/  BRA `(.L_x_134) ;  /* 0xffffff9800bc7947 */ /* 0x000fea000383ffff */
.L_x_27:
[----:B------:R-:W-:-:S07]  /*7d20*/  MOV R2, UR33 ;  /* 0x0000002100027c02 */ /* 0x000fce0008000f00 */
.L_x_135:
[----:B-1----:R1:W2:Y:S02]  /*7d30*/  SYNCS.PHASECHK.TRANS64.TRYWAIT P0, [R2+URZ+0x28], R4 ;  /* 0x00002804020075a7 */ /* 0x0022a400080011ff */
[----:B--2---:R-:W-:Y:S05]  /*7d40*/  @!P0 NANOSLEEP.SYNCS 0x989680 ;  /* 0x009896800000895d */ /* 0x004fea0003900000 */
[----:B------:R-:W2:Y:S02]  /*7d50*/  @!P0 SYNCS.PHASECHK.TRANS64 P0, [R2+URZ+0x28], R4 ;  /* 0x00002804020085a7 */ /* 0x000ea400080010ff */
[----:B--2---:R-:W-:Y:S05]  /*7d60*/  @!P0 BRA `(.L_x_135) ;  /* 0xfffffffc00f08947 */ /* 0x004fea000383ffff */
[----:B------:R-:W-:Y:S05]  /*7d70*/  BRA `(.L_x_26) ;  /* 0xffffff9c00247947 */ /* 0x000fea000383ffff */
.L_x_34:
[----:B-1----:R-:W-:-:S07]  /*7d80*/  MOV R2, UR17 ;  /* 0x0000001100027c02 */ /* 0x002fce0008000f00 */
.L_x_136:
[----:B-1----:R1:W2:Y:S02]  /*7d90*/  SYNCS.PHASECHK.TRANS64.TRYWAIT P0, [R2+URZ+0x28], R4 ;  /* 0x00002804020075a7 */ /* 0x0022a400080011ff */
[----:B--2---:R-:W-:Y:S05]  /*7da0*/  @!P0 NANOSLEEP.SYNCS 0x989680 ;  /* 0x009896800000895d */ /* 0x004fea0003900000 */
[----:B------:R-:W2:Y:S02]  /*7db0*/  @!P0 SYNCS.PHASECHK.TRANS64 P0, [R2+URZ+0x28], R4 ;  /* 0x00002804020085a7 */ /* 0x000ea400080010ff */
[----:B--2---:R-:W-:Y:S05]  /*7dc0*/  @!P0 BRA `(.L_x_136) ;  /* 0xfffffffc00f08947 */ /* 0x004fea000383ffff */
[----:B------:R-:W-:Y:S05]  /*7dd0*/  BRA `(.L_x_33) ;  /* 0xffffff9c00e07947 */ /* 0x000fea000383ffff */
.L_x_39:
[----:B-1----:R1:W2:Y:S02]  /*7de0*/  SYNCS.PHASECHK.TRANS64.TRYWAIT P0, [R2+URZ+0x90], R3 ;  /* 0x00009003020075a7 */ /* 0x0022a400080011ff */
[----:B--2---:R-:W-:Y:S05]  /*7df0*/  @!P0 NANOSLEEP.SYNCS 0x989680 ;  /* 0x009896800000895d */ /* 0x004fea0003900000 */
[----:B------:R-:W2:Y:S02]  /*7e00*/  @!P0 SYNCS.PHASECHK.TRANS64 P0, [R2+URZ+0x90], R3 ;  /* 0x00009003020085a7 */ /* 0x000ea400080010ff */
[----:B--2---:R-:W-:Y:S05]  /*7e10*/  @!P0 BRA `(.L_x_39) ;  /* 0xfffffffc00f08947 */ /* 0x004fea000383ffff */
[----:B------:R-:W-:Y:S05]  /*7e20*/  BRA `(.L_x_137) ;  /* 0xffffffa000847947 */ /* 0x000fea000383ffff */
.L_x_43:
[----:B---3--:R-:W-:-:S07]  /*7e30*/  MOV R0, UR5 ;  /* 0x0000000500007c02 */ /* 0x008fce0008000f00 */
.L_x_138:
[----:B-1----:R1:W2:Y:S02]  /*7e40*/  SYNCS.PHASECHK.TRANS64.TRYWAIT P0, [R0+URZ], R2 ;  /* 0x00000002000075a7 */ /* 0x0022a400080011ff */
[----:B--2---:R-:W-:Y:S05]  /*7e50*/  @!P0 NANOSLEEP.SYNCS 0x989680 ;  /* 0x009896800000895d */ /* 0x004fea0003900000 */
[----:B------:R-:W2:Y:S02]  /*7e60*/  @!P0 SYNCS.PHASECHK.TRANS64 P0, [R0+URZ], R2 ;  /* 0x00000002000085a7 */ /* 0x000ea400080010ff */
[----:B--2---:R-:W-:Y:S05]  /*7e70*/  @!P0 BRA `(.L_x_138) ;  /* 0xfffffffc00f08947 */ /* 0x004fea000383ffff */
[----:B------:R-:W-:Y:S05]  /*7e80*/  BRA `(.L_x_139) ;  /* 0xffffffa400f47947 */ /* 0x000fea000383ffff */
.L_x_44:
[----:B---3--:R-:W-:-:S07]  /*7e90*/  MOV R0, UR5 ;  /* 0x0000000500007c02 */ /* 0x008fce0008000f00 */
.L_x_140:
[----:B-1----:R1:W2:Y:S02]  /*7ea0*/  SYNCS.PHASECHK.TRANS64.TRYWAIT P0, [R0+URZ], R3 ;  /* 0x00000003000075a7 */ /* 0x0022a400080011ff */
[----:B--2---:R-:W-:Y:S05]  /*7eb0*/  @!P0 NANOSLEEP.SYNCS 0x989680 ;  /* 0x009896800000895d */ /* 0x004fea0003900000 */
[----:B------:R-:W2:Y:S02]  /*7ec0*/  @!P0 SYNCS.PHASECHK.TRANS64 P0, [R0+URZ], R3 ;  /* 0x00000003000085a7 */ /* 0x000ea400080010ff */
[----:B--2---:R-:W-:Y:S05]  /*7ed0*/  @!P0 BRA `(.L_x_140) ;  /* 0xfffffffc00f08947 */ /* 0x004fea000383ffff */
[----:B------:R-:W-:Y:S05]  /*7ee0*/  BRA `(.L_x_141) ;  /* 0xffffffa800007947 */ /* 0x000fea000383ffff */
.L_x_45:
[----:B---3--:R-:W-:-:S07]  /*7ef0*/  MOV R0, UR5 ;  /* 0x0000000500007c02 */ /* 0x008fce0008000f00 */
.L_x_142:
[----:B-1----:R1:W2:Y:S02]  /*7f00*/  SYNCS.PHASECHK.TRANS64.TRYWAIT P0, [R0+URZ], R3 ;  /* 0x00000003000075a7 */ /* 0x0022a400080011ff */
[----:B--2---:R-:W-:Y:S05]  /*7f10*/  @!P0 NANOSLEEP.SYNCS 0x989680 ;  /* 0x009896800000895d */ /* 0x004fea0003900000 */
[----:B------:R-:W2:Y:S02]  /*7f20*/  @!P0 SYNCS.PHASECHK.TRANS64 P0, [R0+URZ], R3 ;  /* 0x00000003000085a7 */ /* 0x000ea400080010ff */
[----:B--2---:R-:W-:Y:S05]  /*7f30*/  @!P0 BRA `(.L_x_142) ;  /* 0xfffffffc00f08947 */ /* 0x004fea000383ffff */
[----:B------:R-:W-:Y:S05]  /*7f40*/  BRA `(.L_x_143) ;  /* 0xffffffa8000c7947 */ /* 0x000fea000383ffff */
.L_x_46:
[----:B---3--:R-:W-:-:S07]  /*7f50*/  MOV R0, UR5 ;  /* 0x0000000500007c02 */ /* 0x008fce0008000f00 */
.L_x_144:
[----:B-1----:R1:W2:Y:S02]  /*7f60*/  SYNCS.PHASECHK.TRANS64.TRYWAIT P0, [R0+URZ], R3 ;  /* 0x00000003000075a7 */ /* 0x0022a400080011ff */
[----:B--2---:R-:W-:Y:S05]  /*7f70*/  @!P0 NANOSLEEP.SYNCS 0x989680 ;  /* 0x009896800000895d */ /* 0x004fea0003900000 */
[----:B------:R-:W2:Y:S02]  /*7f80*/  @!P0 SYNCS.PHASECHK.TRANS64 P0, [R0+URZ], R3 ;  /* 0x00000003000085a7 */ /* 0x000ea400080010ff */
[----:B--2---:R-:W-:Y:S05]  /*7f90*/  @!P0 BRA `(.L_x_144) ;  /* 0xfffffffc00f08947 */ /* 0x004fea000383ffff */
[----:B------:R-:W-:Y:S05]  /*7fa0*/  BRA `(.L_x_145) ;  /* 0xffffffa800187947 */ /* 0x000fea000383ffff */
.L_x_49:
[----:B-1----:R1:W2:Y:S02]  /*7fb0*/  SYNCS.PHASECHK.TRANS64.TRYWAIT P0, [R0+URZ+0xf0], R4 ;  /* 0x0000f004000075a7 */ /* 0x0022a400080011ff */
[----:B--2---:R-:W-:Y:S05]  /*7fc0*/  @!P0 NANOSLEEP.SYNCS 0x989680 ;  /* 0x009896800000895d */ /* 0x004fea0003900000 */
[----:B------:R-:W2:Y:S02]  /*7fd0*/  @!P0 SYNCS.PHASECHK.TRANS64 P0, [R0+URZ+0xf0], R4 ;  /* 0x0000f004000085a7 */ /* 0x000ea400080010ff */
[----:B--2---:R-:W-:Y:S05]  /*7fe0*/  @!P0 BRA `(.L_x_49) ;  /* 0xfffffffc00f08947 */ /* 0x004fea000383ffff */
[----:B------:R-:W-:Y:S05]  /*7ff0*/  BRA `(.L_x_146) ;  /* 0xffffffa800787947 */ /* 0x000fea000383ffff */
.L_x_50:
[----:B------:R-:W-:-:S07]  /*8000*/  MOV R0, UR5 ;  /* 0x0000000500007c02 */ /* 0x000fce0008000f00 */
.L_x_147:
[----:B-1----:R1:W2:Y:S02]  /*8010*/  SYNCS.PHASECHK.TRANS64.TRYWAIT P0, [R0+URZ+0xa0], R5 ;  /* 0x0000a005000075a7 */ /* 0x0022a400080011ff */
[----:B--2---:R-:W-:Y:S05]  /*8020*/  @!P0 NANOSLEEP.SYNCS 0x989680 ;  /* 0x009896800000895d */ /* 0x004fea0003900000 */
[----:B------:R-:W2:Y:S02]  /*8030*/  @!P0 SYNCS.PHASECHK.TRANS64 P0, [R0+URZ+0xa0], R5 ;  /* 0x0000a005000085a7 */ /* 0x000ea400080010ff */
[----:B--2---:R-:W-:Y:S05]  /*8040*/  @!P0 BRA `(.L_x_147) ;  /* 0xfffffffc00f08947 */ /* 0x004fea000383ffff */
[----:B------:R-:W-:Y:S05]  /*8050*/  BRA `(.L_x_148) ;  /* 0xffffffa800887947 */ /* 0x000fea000383ffff */
.L_x_51:
[----:B-1----:R1:W2:Y:S02]  /*8060*/  SYNCS.PHASECHK.TRANS64.TRYWAIT P1, [R0+URZ+0x90], R4 ;  /* 0x00009004000075a7 */ /* 0x0022a400080211ff */
[----:B--2---:R-:W-:Y:S05]  /*8070*/  @!P1 NANOSLEEP.SYNCS 0x989680 ;  /* 0x009896800000995d */ /* 0x004fea0003900000 */
[----:B------:R-:W2:Y:S02]  /*8080*/  @!P1 SYNCS.PHASECHK.TRANS64 P1, [R0+URZ+0x90], R4 ;  /* 0x00009004000095a7 */ /* 0x000ea400080210ff */
[----:B--2---:R-:W-:Y:S05]  /*8090*/  @!P1 BRA `(.L_x_51) ;  /* 0xfffffffc00f09947 */ /* 0x004fea000383ffff */
[----:B------:R-:W-:Y:S05]  /*80a0*/  BRA `(.L_x_149) ;  /* 0xffffffa800b87947 */ /* 0x000fea000383ffff */
.L_x_54:
[----:B------:R-:W-:-:S07]  /*80b0*/  MOV R0, UR5 ;  /* 0x0000000500007c02 */ /* 0x000fce0008000f00 */
.L_x_150:
[----:B-1----:R1:W2:Y:S02]  /*80c0*/  SYNCS.PHASECHK.TRANS64.TRYWAIT P0, [R0+URZ+0xa0], R2 ;  /* 0x0000a002000075a7 */ /* 0x0022a400080011ff */
[----:B--2---:R-:W-:Y:S05]  /*80d0*/  @!P0 NANOSLEEP.SYNCS 0x989680 ;  /* 0x009896800000895d */ /* 0x004fea0003900000 */
[----:B------:R-:W2:Y:S02]  /*80e0*/  @!P0 SYNCS.PHASECHK.TRANS64 P0, [R0+URZ+0xa0], R2 ;  /* 0x0000a002000085a7 */ /* 0x000ea400080010ff */
[----:B--2---:R-:W-:Y:S05]  /*80f0*/  @!P0 BRA `(.L_x_150) ;  /* 0xfffffffc00f08947 */ /* 0x004fea000383ffff */
[----:B------:R-:W-:Y:S05]  /*8100*/  BRA `(.L_x_53) ;  /* 0xffffffac000c7947 */ /* 0x000fea000383ffff */
.L_x_63:
[----:B-1----:R-:W-:-:S04]  /*8110*/  MOV R4, UR6 ;  /* 0x0000000600047c02 */ /* 0x002fc80008000f00 */
[----:B------:R1:W2:Y:S03]  /*8120*/  SYNCS.PHASECHK.TRANS64.TRYWAIT P0, [R4+URZ+0x8], R5 ;  /* 0x00000805040075a7 */ /* 0x0002a600080011ff */
[----:B--2---:R-:W-:Y:S05]  /*8130*/  @!P0 NANOSLEEP.SYNCS 0x989680 ;  /* 0x009896800000895d */ /* 0x004fea0003900000 */
[----:B------:R-:W2:Y:S02]  /*8140*/  @!P0 SYNCS.PHASECHK.TRANS64 P0, [R4+URZ+0x8], R5 ;  /* 0x00000805040085a7 */ /* 0x000ea400080010ff */
[----:B--2---:R-:W-:Y:S05]  /*8150*/  @!P0 BRA `(.L_x_63) ;  /* 0xfffffffc00ec8947 */ /* 0x004fea000383ffff */
[----:B------:R-:W-:Y:S05]  /*8160*/  BRA `(.L_x_62) ;  /* 0xffffffac00c07947 */ /* 0x000fea000383ffff */
.L_x_65:
[----:B------:R-:W-:Y:S01]  /*8170*/  BSSY B0, `(.L_x_151) ;  /* 0x0000006000007945 */ /* 0x000fe20003800000 */
[----:B------:R-:W-:-:S07]  /*8180*/  MOV R15, 0xffffffff ;  /* 0xffffffff000f7802 */ /* 0x000fce0000000f00 */
[----:B-1---5:R-:W-:Y:S05]  /*8190*/  WARPSYNC.COLLECTIVE R15, `(.L_x_152) ;  /* 0x000000000f0c7348 */ /* 0x022fea0003c00000 */
[----:B------:R-:W-:Y:S02]  /*81a0*/  ELECT P6, UR79, PT ;  /* 0x00000000004f782f */ /* 0x000fe400038c0000 */
[----:B------:R-:W-:Y:S01]  /*81b0*/  MOV R14, UR79 ;  /* 0x0000004f000e7c02 */ /* 0x000fe20008000f00 */
[----:B-1---5:R-:W-:Y:S10]  /*81c0*/  ENDCOLLECTIVE ;  /* 0x000000000000791b */ /* 0x022ff40003800000 */
.L_x_152:
[----:B------:R-:W-:Y:S05]  /*81d0*/  BSYNC B0 ;  /* 0x0000000000007941 */ /* 0x000fea0003800000 */
.L_x_151:
[----:B------:R-:W-:Y:S05]  /*81e0*/  BRA `(.L_x_153) ;  /* 0xffffffac00f07947 */ /* 0x000fea000383ffff */
.L_x_67:
[----:B-1----:R-:W-:-:S04]  /*81f0*/  MOV R2, UR6 ;  /* 0x0000000600027c02 */ /* 0x002fc80008000f00 */
[----:B------:R1:W2:Y:S03]  /*8200*/  SYNCS.PHASECHK.TRANS64.TRYWAIT P0, [R2+URZ+0x8], R3 ;  /* 0x00000803020075a7 */ /* 0x0002a600080011ff */
[----:B--2---:R-:W-:Y:S05]  /*8210*/  @!P0 NANOSLEEP.SYNCS 0x989680 ;  /* 0x009896800000895d */ /* 0x004fea0003900000 */
[----:B------:R-:W2:Y:S02]  /*8220*/  @!P0 SYNCS.PHASECHK.TRANS64 P0, [R2+URZ+0x8], R3 ;  /* 0x00000803020085a7 */ /* 0x000ea400080010ff */
[----:B--2---:R-:W-:Y:S05]  /*8230*/  @!P0 BRA `(.L_x_67) ;  /* 0xfffffffc00ec8947 */ /* 0x004fea000383ffff */
[----:B------:R-:W-:Y:S05]  /*8240*/  BRA `(.L_x_66) ;  /* 0xffffffac00f47947 */ /* 0x000fea000383ffff */
.L_x_68:
[----:B-1----:R1:W2:Y:S02]  /*8250*/  SYNCS.PHASECHK.TRANS64.TRYWAIT P0, [R0+URZ+0x90], R4 ;  /* 0x00009004000075a7 */ /* 0x0022a400080011ff */
[----:B--2---:R-:W-:Y:S05]  /*8260*/  @!P0 NANOSLEEP.SYNCS 0x989680 ;  /* 0x009896800000895d */ /* 0x004fea0003900000 */
[----:B------:R-:W2:Y:S02]  /*8270*/  @!P0 SYNCS.PHASECHK.TRANS64 P0, [R0+URZ+0x90], R4 ;  /* 0x00009004000085a7 */ /* 0x000ea400080010ff */
[----:B--2---:R-:W-:Y:S05]  /*8280*/  @!P0 BRA `(.L_x_68) ;  /* 0xfffffffc00f08947 */ /* 0x004fea000383ffff */
[----:B------:R-:W-:Y:S05]  /*8290*/  BRA `(.L_x_154) ;  /* 0xffffffb000e07947 */ /* 0x000fea000383ffff */
.L_x_70:
[----:B------:R-:W-:-:S07]  /*82a0*/  MOV R0, UR9 ;  /* 0x0000000900007c02 */ /* 0x000fce0008000f00 */
.L_x_155:
[----:B-1----:R1:W2:Y:S02]  /*82b0*/  SYNCS.PHASECHK.TRANS64.TRYWAIT P0, [R0+URZ+0xd0], R4 ;  /* 0x0000d004000075a7 */ /* 0x0022a400080011ff */
[----:B--2---:R-:W-:Y:S05]  /*82c0*/  @!P0 NANOSLEEP.SYNCS 0x989680 ;  /* 0x009896800000895d */ /* 0x004fea0003900000 */
[----:B------:R-:W2:Y:S02]  /*82d0*/  @!P0 SYNCS.PHASECHK.TRANS64 P0, [R0+URZ+0xd0], R4 ;  /* 0x0000d004000085a7 */ /* 0x000ea400080010ff */
[----:B--2---:R-:W-:Y:S05]  /*82e0*/  @!P0 BRA `(.L_x_155) ;  /* 0xfffffffc00f08947 */ /* 0x004fea000383ffff */
[----:B------:R-:W-:Y:S05]  /*82f0*/  BRA `(.L_x_156) ;  /* 0xffffffb4002c7947 */ /* 0x000fea000383ffff */
.L_x_73:
[----:B------:R-:W-:Y:S07]  /*8300*/  MOV R0, UR8 ;  /* 0x0000000800007c02 */ /* 0x000fee0008000f00 */
.L_x_157:
[----:B-1----:R1:W2:Y:S02]  /*8310*/  SYNCS.PHASECHK.TRANS64.TRYWAIT P0, [R0+URZ], R4 ;  /* 0x00000004000075a7 */ /* 0x0022a400080011ff */
[----:B--2---:R-:W-:Y:S05]  /*8320*/  @!P0 NANOSLEEP.SYNCS 0x989680 ;  /* 0x009896800000895d */ /* 0x004fea0003900000 */
[----:B------:R-:W2:Y:S02]  /*8330*/  @!P0 SYNCS.PHASECHK.TRANS64 P0, [R0+URZ], R4 ;  /* 0x00000004000085a7 */ /* 0x000ea400080010ff */
[----:B--2---:R-:W-:Y:S05]  /*8340*/  @!P0 BRA `(.L_x_157) ;  /* 0xfffffffc00f08947 */ /* 0x004fea000383ffff */
[----:B------:R-:W-:Y:S05]  /*8350*/  BRA `(.L_x_72) ;  /* 0xffffffb400407947 */ /* 0x000fea000383ffff */
.L_x_77:
[----:B-1----:R-:W-:-:S07]  /*8360*/  MOV R0, UR8 ;  /* 0x0000000800007c02 */ /* 0x002fce0008000f00 */
.L_x_158:
[----:B-1----:R1:W2:Y:S02]  /*8370*/  SYNCS.PHASECHK.TRANS64.TRYWAIT P0, [R0+URZ], R2 ;  /* 0x00000002000075a7 */ /* 0x0022a400080011ff */
[----:B--2---:R-:W-:Y:S05]  /*8380*/  @!P0 NANOSLEEP.SYNCS 0x989680 ;  /* 0x009896800000895d */ /* 0x004fea0003900000 */
[----:B------:R-:W2:Y:S02]  /*8390*/  @!P0 SYNCS.PHASECHK.TRANS64 P0, [R0+URZ], R2 ;  /* 0x00000002000085a7 */ /* 0x000ea400080010ff */
[----:B--2---:R-:W-:Y:S05]  /*83a0*/  @!P0 BRA `(.L_x_158) ;  /* 0xfffffffc00f08947 */ /* 0x004fea000383ffff */
[----:B------:R-:W-:Y:S05]  /*83b0*/  BRA `(.L_x_159) ;  /* 0xffffffb800347947 */ /* 0x000fea000383ffff */
.L_x_78:
[----:B------:R-:W-:-:S07]  /*83c0*/  MOV R0, UR8 ;  /* 0x0000000800007c02 */ /* 0x000fce0008000f00 */
.L_x_160:
[----:B-1----:R1:W2:Y:S02]  /*83d0*/  SYNCS.PHASECHK.TRANS64.TRYWAIT P0, [R0+URZ], R3 ;  /* 0x00000003000075a7 */ /* 0x0022a400080011ff */
[----:B--2---:R-:W-:Y:S05]  /*83e0*/  @!P0 NANOSLEEP.SYNCS 0x989680 ;  /* 0x009896800000895d */ /* 0x004fea0003900000 */
[----:B------:R-:W2:Y:S02]  /*83f0*/  @!P0 SYNCS.PHASECHK.TRANS64 P0, [R0+URZ], R3 ;  /* 0x00000003000085a7 */ /* 0x000ea400080010ff */
[----:B--2---:R-:W-:Y:S05]  /*8400*/  @!P0 BRA `(.L_x_160) ;  /* 0xfffffffc00f08947 */ /* 0x004fea000383ffff */
[----:B------:R-:W-:Y:S05]  /*8410*/  BRA `(.L_x_161) ;  /* 0xffffffb800407947 */ /* 0x000fea000383ffff */
.L_x_79:
[----:B------:R-:W-:-:S07]  /*8420*/  MOV R0, UR8 ;  /* 0x0000000800007c02 */ /* 0x000fce0008000f00 */
.L_x_162:
[----:B-1----:R1:W2:Y:S02]  /*8430*/  SYNCS.PHASECHK.TRANS64.TRYWAIT P0, [R0+URZ], R3 ;  /* 0x00000003000075a7 */ /* 0x0022a400080011ff */
[----:B--2---:R-:W-:Y:S05]  /*8440*/  @!P0 NANOSLEEP.SYNCS 0x989680 ;  /* 0x009896800000895d */ /* 0x004fea0003900000 */
[----:B------:R-:W2:Y:S02]  /*8450*/  @!P0 SYNCS.PHASECHK.TRANS64 P0, [R0+URZ], R3 ;  /* 0x00000003000085a7 */ /* 0x000ea400080010ff */
[----:B--2---:R-:W-:Y:S05]  /*8460*/  @!P0 BRA `(.L_x_162) ;  /* 0xfffffffc00f08947 */ /* 0x004fea000383ffff */
[----:B------:R-:W-:Y:S05]  /*8470*/  BRA `(.L_x_163) ;  /* 0xffffffb8004c7947 */ /* 0x000fea000383ffff */
.L_x_82:
[----:B------:R-:W-:-:S07]  /*8480*/  MOV R0, UR7 ;  /* 0x0000000700007c02 */ /* 0x000fce0008000f00 */
.L_x_164:
[----:B-1----:R1:W2:Y:S02]  /*8490*/  SYNCS.PHASECHK.TRANS64.TRYWAIT P1, [R0+URZ+0x110], R2 ;  /* 0x00011002000075a7 */ /* 0x0022a400080211ff */
[----:B--2---:R-:W-:Y:S05]  /*84a0*/  @!P1 NANOSLEEP.SYNCS 0x989680 ;  /* 0x009896800000995d */ /* 0x004fea0003900000 */
[----:B------:R-:W2:Y:S02]  /*84b0*/  @!P1 SYNCS.PHASECHK.TRANS64 P1, [R0+URZ+0x110], R2 ;  /* 0x00011002000095a7 */ /* 0x000ea400080210ff */
[----:B--2---:R-:W-:Y:S05]  /*84c0*/  @!P1 BRA `(.L_x_164) ;  /* 0xfffffffc00f09947 */ /* 0x004fea000383ffff */
[----:B------:R-:W-:Y:S05]  /*84d0*/  BRA `(.L_x_165) ;  /* 0xffffffb800987947 */ /* 0x000fea000383ffff */
.L_x_87:
[----:B--2---:R2:W4:Y:S02]  /*84e0*/  SYNCS.PHASECHK.TRANS64.TRYWAIT P0, [R0+URZ+0x90], R2 ;  /* 0x00009002000075a7 */ /* 0x00452400080011ff */
[----:B----4-:R-:W-:Y:S05]  /*84f0*/  @!P0 NANOSLEEP.SYNCS 0x989680 ;  /* 0x009896800000895d */ /* 0x010fea0003900000 */
[----:B------:R-:W4:Y:S02]  /*8500*/  @!P0 SYNCS.PHASECHK.TRANS64 P0, [R0+URZ+0x90], R2 ;  /* 0x00009002000085a7 */ /* 0x000f2400080010ff */
[----:B----4-:R-:W-:Y:S05]  /*8510*/  @!P0 BRA `(.L_x_87) ;  /* 0xfffffffc00f08947 */ /* 0x010fea000383ffff */
[----:B------:R-:W-:Y:S05]  /*8520*/  BRA `(.L_x_166) ;  /* 0xffffffbc009c7947 */ /* 0x000fea000383ffff */
.L_x_90:
[----:B------:R-:W-:Y:S07]  /*8530*/  MOV R0, UR6 ;  /* 0x0000000600007c02 */ /* 0x000fee0008000f00 */
.L_x_167:
[----:B--2---:R2:W4:Y:S02]  /*8540*/  SYNCS.PHASECHK.TRANS64.TRYWAIT P0, [R0+URZ+0x88], R2 ;  /* 0x00008802000075a7 */ /* 0x00452400080011ff */
[----:B----4-:R-:W-:Y:S05]  /*8550*/  @!P0 NANOSLEEP.SYNCS 0x989680 ;  /* 0x009896800000895d */ /* 0x010fea0003900000 */
[----:B------:R-:W4:Y:S02]  /*8560*/  @!P0 SYNCS.PHASECHK.TRANS64 P0, [R0+URZ+0x88], R2 ;  /* 0x00008802000085a7 */ /* 0x000f2400080010ff */
[----:B----4-:R-:W-:Y:S05]  /*8570*/  @!P0 BRA `(.L_x_167) ;  /* 0xfffffffc00f08947 */ /* 0x010fea000383ffff */
[----:B------:R-:W-:Y:S05]  /*8580*/  BRA `(.L_x_89) ;  /* 0xffffffc0007c7947 */ /* 0x000fea000383ffff */
.L_x_93:
[----:B------:R-:W-:Y:S07]  /*8590*/  MOV R0, UR15 ;  /* 0x0000000f00007c02 */ /* 0x000fee0008000f00 */
.L_x_168:
[----:B-1----:R1:W2:Y:S02]  /*85a0*/  SYNCS.PHASECHK.TRANS64.TRYWAIT P0, [R0+URZ+0x68], R9 ;  /* 0x00006809000075a7 */ /* 0x0022a400080011ff */
[----:B--2---:R-:W-:Y:S05]  /*85b0*/  @!P0 NANOSLEEP.SYNCS 0x989680 ;  /* 0x009896800000895d */ /* 0x004fea0003900000 */
[----:B------:R-:W2:Y:S02]  /*85c0*/  @!P0 SYNCS.PHASECHK.TRANS64 P0, [R0+URZ+0x68], R9 ;  /* 0x00006809000085a7 */ /* 0x000ea400080010ff */
[----:B--2---:R-:W-:Y:S05]  /*85d0*/  @!P0 BRA `(.L_x_168) ;  /* 0xfffffffc00f08947 */ /* 0x004fea000383ffff */
[----:B------:R-:W-:Y:S05]  /*85e0*/  BRA `(.L_x_169) ;  /* 0xffffffc000f47947 */ /* 0x000fea000383ffff */
.L_x_94:
[----:B------:R-:W-:Y:S07]  /*85f0*/  MOV R0, UR13 ;  /* 0x0000000d00007c02 */ /* 0x000fee0008000f00 */
.L_x_170:
[----:B-1----:R1:W2:Y:S02]  /*8600*/  SYNCS.PHASECHK.TRANS64.TRYWAIT P0, [R0+URZ+0x68], R14 ;  /* 0x0000680e000075a7 */ /* 0x0022a400080011ff */
[----:B--2---:R-:W-:Y:S05]  /*8610*/  @!P0 NANOSLEEP.SYNCS 0x989680 ;  /* 0x009896800000895d */ /* 0x004fea0003900000 */
[----:B------:R-:W2:Y:S02]  /*8620*/  @!P0 SYNCS.PHASECHK.TRANS64 P0, [R0+URZ+0x68], R14 ;  /* 0x0000680e000085a7 */ /* 0x000ea400080010ff */
[----:B--2---:R-:W-:Y:S05]  /*8630*/  @!P0 BRA `(.L_x_170) ;  /* 0xfffffffc00f08947 */ /* 0x004fea000383ffff */
[----:B------:R-:W-:Y:S05]  /*8640*/  BRA `(.L_x_171) ;  /* 0xffffffc400947947 */ /* 0x000fea000383ffff */
.L_x_96:
[----:B------:R-:W-:-:S07]  /*8650*/  MOV R0, UR4 ;  /* 0x0000000400007c02 */ /* 0x000fce0008000f00 */
.L_x_172:
[----:B-1----:R1:W4:Y:S02]  /*8660*/  SYNCS.PHASECHK.TRANS64.TRYWAIT P0, [R0+URZ], R2 ;  /* 0x00000002000075a7 */ /* 0x00232400080011ff */
[----:B----4-:R-:W-:Y:S05]  /*8670*/  @!P0 NANOSLEEP.SYNCS 0x989680 ;  /* 0x009896800000895d */ /* 0x010fea0003900000 */
[----:B------:R-:W4:Y:S02]  /*8680*/  @!P0 SYNCS.PHASECHK.TRANS64 P0, [R0+URZ], R2 ;  /* 0x00000002000085a7 */ /* 0x000f2400080010ff */
[----:B----4-:R-:W-:Y:S05]  /*8690*/  @!P0 BRA `(.L_x_172) ;  /* 0xfffffffc00f08947 */ /* 0x010fea000383ffff */
[----:B------:R-:W-:Y:S05]  /*86a0*/  BRA `(.L_x_173) ;  /* 0xffffffc800207947 */ /* 0x000fea000383ffff */
.L_x_97:
[----:B------:R-:W-:-:S07]  /*86b0*/  MOV R0, UR4 ;  /* 0x0000000400007c02 */ /* 0x000fce0008000f00 */
.L_x_174:
[----:B-1----:R1:W4:Y:S02]  /*86c0*/  SYNCS.PHASECHK.TRANS64.TRYWAIT P0, [R0+URZ], R2 ;  /* 0x00000002000075a7 */ /* 0x00232400080011ff */
[----:B----4-:R-:W-:Y:S05]  /*86d0*/  @!P0 NANOSLEEP.SYNCS 0x989680 ;  /* 0x009896800000895d */ /* 0x010fea0003900000 */
[----:B------:R-:W4:Y:S02]  /*86e0*/  @!P0 SYNCS.PHASECHK.TRANS64 P0, [R0+URZ], R2 ;  /* 0x00000002000085a7 */ /* 0x000f2400080010ff */
[----:B----4-:R-:W-:Y:S05]  /*86f0*/  @!P0 BRA `(.L_x_174) ;  /* 0xfffffffc00f08947 */ /* 0x010fea000383ffff */
[----:B------:R-:W-:Y:S05]  /*8700*/  BRA `(.L_x_175) ;  /* 0xffffffc8002c7947 */ /* 0x000fea000383ffff */
.L_x_99:
[----:B--2---:R2:W4:Y:S02]  /*8710*/  SYNCS.PHASECHK.TRANS64.TRYWAIT P0, [R0+URZ+0x90], R2 ;  /* 0x00009002000075a7 */ /* 0x00452400080011ff */
[----:B----4-:R-:W-:Y:S05]  /*8720*/  @!P0 NANOSLEEP.SYNCS 0x989680 ;  /* 0x009896800000895d */ /* 0x010fea0003900000 */
[----:B------:R-:W4:Y:S02]  /*8730*/  @!P0 SYNCS.PHASECHK.TRANS64 P0, [R0+URZ+0x90], R2 ;  /* 0x00009002000085a7 */ /* 0x000f2400080010ff */
[----:B----4-:R-:W-:Y:S05]  /*8740*/  @!P0 BRA `(.L_x_99) ;  /* 0xfffffffc00f08947 */ /* 0x010fea000383ffff */
[----:B------:R-:W-:Y:S05]  /*8750*/  BRA `(.L_x_176) ;  /* 0xffffffcc00107947 */ /* 0x000fea000383ffff */
.L_x_109:
[----:B-1----:R1:W3:Y:S02]  /*8760*/  SYNCS.PHASECHK.TRANS64.TRYWAIT P1, [R0+URZ+0x50], R3 ;  /* 0x00005003000075a7 */ /* 0x0022e400080211ff */
[----:B---3--:R-:W-:Y:S05]  /*8770*/  @!P1 NANOSLEEP.SYNCS 0x989680 ;  /* 0x009896800000995d */ /* 0x008fea0003900000 */
[----:B------:R-:W3:Y:S02]  /*8780*/  @!P1 SYNCS.PHASECHK.TRANS64 P1, [R0+URZ+0x50], R3 ;  /* 0x00005003000095a7 */ /* 0x000ee400080210ff */
[----:B---3--:R-:W-:Y:S05]  /*8790*/  @!P1 BRA `(.L_x_109) ;  /* 0xfffffffc00f09947 */ /* 0x008fea000383ffff */
[----:B------:R-:W-:Y:S05]  /*87a0*/  BRA `(.L_x_108) ;  /* 0xffffffd800407947 */ /* 0x000fea000383ffff */
.L_x_111:
[----:B-1----:R1:W4:Y:S02]  /*87b0*/  SYNCS.PHASECHK.TRANS64.TRYWAIT P0, [R106+URZ+0xb0], R2 ;  /* 0x0000b0026a0075a7 */ /* 0x00232400080011ff */
[----:B----4-:R-:W-:Y:S05]  /*87c0*/  @!P0 NANOSLEEP.SYNCS 0x989680 ;  /* 0x009896800000895d */ /* 0x010fea0003900000 */
[----:B------:R-:W4:Y:S02]  /*87d0*/  @!P0 SYNCS.PHASECHK.TRANS64 P0, [R106+URZ+0xb0], R2 ;  /* 0x0000b0026a0085a7 */ /* 0x000f2400080010ff */
[----:B----4-:R-:W-:Y:S05]  /*87e0*/  @!P0 BRA `(.L_x_111) ;  /* 0xfffffffc00f08947 */ /* 0x010fea000383ffff */
[----:B------:R-:W-:Y:S05]  /*87f0*/  BRA `(.L_x_110) ;  /* 0xffffffd800787947 */ /* 0x000fea000383ffff */
.L_x_122:
[----:B--2---:R2:W4:Y:S02]  /*8800*/  SYNCS.PHASECHK.TRANS64.TRYWAIT P0, [R2+URZ+0x50], R71 ;  /* 0x00005047020075a7 */ /* 0x00452400080011ff */
[----:B----4-:R-:W-:Y:S05]  /*8810*/  @!P0 NANOSLEEP.SYNCS 0x989680 ;  /* 0x009896800000895d */ /* 0x010fea0003900000 */
[----:B------:R-:W4:Y:S02]  /*8820*/  @!P0 SYNCS.PHASECHK.TRANS64 P0, [R2+URZ+0x50], R71 ;  /* 0x00005047020085a7 */ /* 0x000f2400080010ff */
[----:B----4-:R-:W-:Y:S05]  /*8830*/  @!P0 BRA `(.L_x_122) ;  /* 0xfffffffc00f08947 */ /* 0x010fea000383ffff */
[----:B------:R-:W-:Y:S05]  /*8840*/  BRA `(.L_x_121) ;  /* 0xffffffe400607947 */ /* 0x000fea000383ffff */
        .weak           $__internal_0_$__cuda_sm10x_tcgen05_guardrail_trap_col_being_dealloced_not_returned_by_alloc
        .type           $__internal_0_$__cuda_sm10x_tcgen05_guardrail_trap_col_being_dealloced_not_returned_by_alloc,@function
        .size           $__internal_0_$__cuda_sm10x_tcgen05_guardrail_trap_col_being_dealloced_not_returned_by_alloc,($__internal_1_$__cuda_sm10x_tcgen05_guardrail_trap_phase_invalid_during_alloc - $__internal_0_$__cuda_sm10x_tcgen05_guardrail_trap_col_being_dealloced_not_returned_by_alloc)
$__internal_0_$__cuda_sm10x_tcgen05_guardrail_trap_col_being_dealloced_not_returned_by_alloc:
[----:B------:R-:W-:Y:S05]  /*8850*/  BPT.TRAP 0x1 ;  /* 0x000000040000795c */ /* 0x000fea0000300000 */
[----:B------:R-:W-:-:S04]  /*8860*/  HFMA2 R3, -RZ, RZ, 0, 0 ;  /* 0x00000000ff037431 */ /* 0x000fc800000001ff */
[----:B------:R-:W-:Y:S05]  /*8870*/  RET.REL.NODEC R2 `(_ZN7cutlass13device_kernelINS_4gemm6kernel13GemmUniversalIN4cute5tupleIJiiiiEEENS1_10collective13CollectiveMmaINS1_35MainloopSm100TmaUmmaWarpSpecializedILi5ELi2ELi4ENS5_IJNS4_1CILi2EEENSA_ILi1EEESC_EEEEENS5_IJNSA_ILi256EEENSA_ILi64EEESG_EEENS_10bfloat16_tENS5_IJlSC_lEEESI_SJ_NS4_8TiledMMAINS4_8MMA_AtomIJNS4_26SM100_MMA_F16BF16_2x1SM_SSISI_SI_fLi256ELi64ELNS4_4UMMA5MajorE0ELSO_0ELNSN_7ScaleInE0ELSP_0EEEEEENS4_6LayoutINS5_IJSC_SC_SC_EEENS5_IJNSA_ILi0EEESU_SU_EEEEENS5_IJNS4_10UnderscoreESX_SX_EEEEENS4_18SM100_TMA_2SM_LOADENS4_14ComposedLayoutINS4_7SwizzleILi3ELi4ELi3EEENS4_18smem_ptr_flag_bitsILi16EEENSS_INS5_IJNSA_ILi8EEESG_EEENS5_IJSG_SC_EEEEEEEvNS4_8identityES10_S1A_vS1B_EENS_8epilogue10collective18CollectiveEpilogueINS1D_23Sm100TmaWarpSpecializedILi3ELi2ELi32ELb1ELb0EEEJNS5_IJNSA_ILi128EEESG_SG_EEENS5_IJNSS_IS1I_SC_EENSS_INSA_ILi32EEESC_EEEEESI_SJ_SI_SJ_NS1D_6fusion15FusionCallbacksIS1H_NS1O_17LinearCombinationISI_fSI_fLNS_15FloatRoundStyleE2EEES1J_S1N_JEEENS4_5SM1004TMEM4LOAD26SM100_TMEM_LOAD_32dp32b32xENS4_13SM90_TMA_LOADENS11_INS12_ILi2ELi4ELi3EEES15_NSS_INS5_IJS16_S1L_EEENS5_IJS1L_SC_EEEEEEENS4_39AutoVectorizingCopyWithAssumedAlignmentILi128EEENS4_14SM90_TMA_STOREES23_S25_S25_EEEvvEEEEvNT_6ParamsE) ;  /* 0xffffff7402e07950 */ /* 0x000fea0003c3ffff */
        .weak           $__internal_1_$__cuda_sm10x_tcgen05_guardrail_trap_phase_invalid_during_alloc
        .type           $__internal_1_$__cuda_sm10x_tcgen05_guardrail_trap_phase_invalid_during_alloc,@function
        .size           $__internal_1_$__cuda_sm10x_tcgen05_guardrail_trap_phase_invalid_during_alloc,($__internal_2_$__cuda_sm10x_tcgen05_guardrail_trap_unallocated_columns_being_dealloced - $__internal_1_$__cuda_sm10x_tcgen05_guardrail_trap_phase_invalid_during_alloc)
$__internal_1_$__cuda_sm10x_tcgen05_guardrail_trap_phase_invalid_during_alloc:
[----:B------:R-:W-:Y:S05]  /*8880*/  BPT.TRAP 0x1 ;  /* 0x000000040000795c */ /* 0x000fea0000300000 */
[----:B------:R-:W-:-:S04]  /*8890*/  MOV R3, 0x0 ;  /* 0x0000000000037802 */ /* 0x000fc80000000f00 */
[----:B------:R-:W-:Y:S05]  /*88a0*/  RET.REL.NODEC R2 `(_ZN7cutlass13device_kernelINS_4gemm6kernel13GemmUniversalIN4cute5tupleIJiiiiEEENS1_10collective13CollectiveMmaINS1_35MainloopSm100TmaUmmaWarpSpecializedILi5ELi2ELi4ENS5_IJNS4_1CILi2EEENSA_ILi1EEESC_EEEEENS5_IJNSA_ILi256EEENSA_ILi64EEESG_EEENS_10bfloat16_tENS5_IJlSC_lEEESI_SJ_NS4_8TiledMMAINS4_8MMA_AtomIJNS4_26SM100_MMA_F16BF16_2x1SM_SSISI_SI_fLi256ELi64ELNS4_4UMMA5MajorE0ELSO_0ELNSN_7ScaleInE0ELSP_0EEEEEENS4_6LayoutINS5_IJSC_SC_SC_EEENS5_IJNSA_ILi0EEESU_SU_EEEEENS5_IJNS4_10UnderscoreESX_SX_EEEEENS4_18SM100_TMA_2SM_LOADENS4_14ComposedLayoutINS4_7SwizzleILi3ELi4ELi3EEENS4_18smem_ptr_flag_bitsILi16EEENSS_INS5_IJNSA_ILi8EEESG_EEENS5_IJSG_SC_EEEEEEEvNS4_8identityES10_S1A_vS1B_EENS_8epilogue10collective18CollectiveEpilogueINS1D_23Sm100TmaWarpSpecializedILi3ELi2ELi32ELb1ELb0EEEJNS5_IJNSA_ILi128EEESG_SG_EEENS5_IJNSS_IS1I_SC_EENSS_INSA_ILi32EEESC_EEEEESI_SJ_SI_SJ_NS1D_6fusion15FusionCallbacksIS1H_NS1O_17LinearCombinationISI_fSI_fLNS_15FloatRoundStyleE2EEES1J_S1N_JEEENS4_5SM1004TMEM4LOAD26SM100_TMEM_LOAD_32dp32b32xENS4_13SM90_TMA_LOADENS11_INS12_ILi2ELi4ELi3EEES15_NSS_INS5_IJS16_S1L_EEENS5_IJS1L_SC_EEEEEEENS4_39AutoVectorizingCopyWithAssumedAlignmentILi128EEENS4_14SM90_TMA_STOREES23_S25_S25_EEEvvEEEEvNT_6ParamsE) ;  /* 0xffffff7402d47950 */ /* 0x000fea0003c3ffff */
        .weak           $__internal_2_$__cuda_sm10x_tcgen05_guardrail_trap_unallocated_columns_being_dealloced
        .type           $__internal_2_$__cuda_sm10x_tcgen05_guardrail_trap_unallocated_columns_being_dealloced,@function
        .size           $__internal_2_$__cuda_sm10x_tcgen05_guardrail_trap_unallocated_columns_being_dealloced,(.L_x_178 - $__internal_2_$__cuda_sm10x_tcgen05_guardrail_trap_unallocated_columns_being_dealloced)
$__internal_2_$__cuda_sm10x_tcgen05_guardrail_trap_unallocated_columns_being_dealloced:
[----:B------:R-:W-:Y:S05]  /*88b0*/  BPT.TRAP 0x1 ;  /* 0x000000040000795c */ /* 0x000fea0000300000 */
[----:B------:R-:W-:-:S04]  /*88c0*/  HFMA2 R3, -RZ, RZ, 0, 0 ;  /* 0x00000000ff037431 */ /* 0x000fc800000001ff */
[----:B------:R-:W-:Y:S05]  /*88d0*/  RET.REL.NODEC R2 `(_ZN7cutlass13device_kernelINS_4gemm6kernel13GemmUniversalIN4cute5tupleIJiiiiEEENS1_10collective13CollectiveMmaINS1_35MainloopSm100TmaUmmaWarpSpecializedILi5ELi2ELi4ENS5_IJNS4_1CILi2EEENSA_ILi1EEESC_EEEEENS5_IJNSA_ILi256EEENSA_ILi64EEESG_EEENS_10bfloat16_tENS5_IJlSC_lEEESI_SJ_NS4_8TiledMMAINS4_8MMA_AtomIJNS4_26SM100_MMA_F16BF16_2x1SM_SSISI_SI_fLi256ELi64ELNS4_4UMMA5MajorE0ELSO_0ELNSN_7ScaleInE0ELSP_0EEEEEENS4_6LayoutINS5_IJSC_SC_SC_EEENS5_IJNSA_ILi0EEESU_SU_EEEEENS5_IJNS4_10UnderscoreESX_SX_EEEEENS4_18SM100_TMA_2SM_LOADENS4_14ComposedLayoutINS4_7SwizzleILi3ELi4ELi3EEENS4_18smem_ptr_flag_bitsILi16EEENSS_INS5_IJNSA_ILi8EEESG_EEENS5_IJSG_SC_EEEEEEEvNS4_8identityES10_S1A_vS1B_EENS_8epilogue10collective18CollectiveEpilogueINS1D_23Sm100TmaWarpSpecializedILi3ELi2ELi32ELb1ELb0EEEJNS5_IJNSA_ILi128EEESG_SG_EEENS5_IJNSS_IS1I_SC_EENSS_INSA_ILi32EEESC_EEEEESI_SJ_SI_SJ_NS1D_6fusion15FusionCallbacksIS1H_NS1O_17LinearCombinationISI_fSI_fLNS_15FloatRoundStyleE2EEES1J_S1N_JEEENS4_5SM1004TMEM4LOAD26SM100_TMEM_LOAD_32dp32b32xENS4_13SM90_TMA_LOADENS11_INS12_ILi2ELi4ELi3EEES15_NSS_INS5_IJS16_S1L_EEENS5_IJS1L_SC_EEEEEEENS4_39AutoVectorizingCopyWithAssumedAlignmentILi128EEENS4_14SM90_TMA_STOREES23_S25_S25_EEEvvEEEEvNT_6ParamsE) ;  /* 0xffffff7402c87950 */ /* 0x000fea0003c3ffff */
.L_x_177:
[----:B------:R-:W-:-:S00]  /*88e0*/  BRA `(.L_x_177) ;  /* 0xfffffffc00fc7947 */ /* 0x000fc0000383ffff */
[----:B------:R-:W-:-:S00]  /*88f0*/  NOP ;  /* 0x0000000000007918 */ /* 0x000fc00000000000 */
        /* <DEDUP_REMOVED lines=8> */
.L_x_178:


//--------------------- .nv.global.init           --------------------------
	.section	.nv.global.init,"aw",@progbits
.nv.global.init:
	.type		$str$27,@object
	.size		$str$27,($str$28 - $str$27)
$str$27:
        /*0000*/ 	.byte	0x28, 0x61, 0x64, 0x64, 0x72, 0x65, 0x73, 0x73, 0x20, 0x26, 0x20, 0x6d, 0x61, 0x73, 0x6b, 0x29
        /*0010*/ 	.byte	0x20, 0x3d, 0x3d, 0x20, 0x30, 0x00
	.type		$str$28,@object
	.size		$str$28,($str$26 - $str$28)
$str$28:
        /*0016*/ 	.byte	0x2f, 0x74, 0x6d, 0x70, 0x2f, 0x63, 0x75, 0x74, 0x6c, 0x61, 0x73, 0x73, 0x5f, 0x73, 0x77, 0x65
        /*0026*/ 	.byte	0x65, 0x70, 0x5f, 0x73, 0x72, 0x63, 0x2f, 0x69, 0x6e, 0x63, 0x6c, 0x75, 0x64, 0x65, 0x2f, 0x63
        /*0036*/ 	.byte	0x75, 0x74, 0x65, 0x2f, 0x70, 0x6f, 0x69, 0x6e, 0x74, 0x65, 0x72, 0x5f, 0x66, 0x6c, 0x61, 0x67
        /*0046*/ 	.byte	0x67, 0x65, 0x64, 0x2e, 0x68, 0x70, 0x70, 0x00
	.type		$str$26,@object
	.size		$str$26,($str$25 - $str$26)
$str$26:
        /*004e*/ 	.byte	0x2f, 0x74, 0x6d, 0x70, 0x2f, 0x63, 0x75, 0x74, 0x6c, 0x61, 0x73, 0x73, 0x5f, 0x73, 0x77, 0x65
        /*005e*/ 	.byte	0x65, 0x70, 0x5f, 0x73, 0x72, 0x63, 0x2f, 0x69, 0x6e, 0x63, 0x6c, 0x75, 0x64, 0x65, 0x2f, 0x63
        /*006e*/ 	.byte	0x75, 0x74, 0x65, 0x2f, 0x61, 0x74, 0x6f, 0x6d, 0x2f, 0x63, 0x6f, 0x70, 0x79, 0x5f, 0x74, 0x72
        /*007e*/ 	.byte	0x61, 0x69, 0x74, 0x73, 0x5f, 0x73, 0x6d, 0x31, 0x30, 0x30, 0x2e, 0x68, 0x70, 0x70, 0x00
	.type		$str$25,@object
	.size		$str$25,(__unnamed_1 - $str$25)
$str$25:
        /*008d*/ 	.byte	0x28, 0x28, 0x75, 0x69, 0x6e, 0x74, 0x33, 0x32, 0x5f, 0x74, 0x28, 0x74, 0x68, 0x72, 0x65, 0x61
        /*009d*/ 	.byte	0x64, 0x49, 0x64, 0x78, 0x2e, 0x78, 0x29, 0x20, 0x2f, 0x20, 0x33, 0x32, 0x29, 0x20, 0x25, 0x20
        /*00ad*/ 	.byte	0x34, 0x29, 0x20, 0x3d, 0x3d, 0x20, 0x28, 0x28, 0x28, 0x74, 0x6d, 0x65, 0x6d, 0x5f, 0x61, 0x64
        /*00bd*/ 	.byte	0x64, 0x72, 0x20, 0x3e, 0x3e, 0x20, 0x31, 0x36, 0x29, 0x20, 0x2f, 0x20, 0x33, 0x32, 0x29, 0x20
        /*00cd*/ 	.byte	0x25, 0x20, 0x34, 0x29, 0x00
	.type		__unnamed_1,@object
	.size		__unnamed_1,(__unnamed_2 - __unnamed_1)
__unnamed_1:
        /*00d2*/ 	.byte	0x61, 0x75, 0x74, 0x6f, 0x20, 0x63, 0x75, 0x74, 0x65, 0x3a, 0x3a, 0x61, 0x73, 0x5f, 0x70, 0x6f
        /* <DEDUP_REMOVED lines=24> */
        /*0262*/ 	.byte	0x34, 0x30, 0x39, 0x36, 0x3e, 0x3e, 0x3e, 0x3e, 0x5d, 0x00
	.type		__unnamed_2,@object
	.size		__unnamed_2,(.L_2 - __unnamed_2)
__unnamed_2:
        /* <DEDUP_REMOVED lines=42> */
        /*050c*/ 	.byte	0x3e, 0x3e, 0x5d, 0x00
.L_2:


//--------------------- .nv.shared._ZN7cutlass13device_kernelINS_4gemm6kernel13GemmUniversalIN4cute5tupleIJiiiiEEENS1_10collective13CollectiveMmaINS1_35MainloopSm100TmaUmmaWarpSpecializedILi5ELi2ELi4ENS5_IJNS4_1CILi2EEENSA_ILi1EEESC_EEEEENS5_IJNSA_ILi256EEENSA_ILi64EEESG_EEENS_10bfloat16_tENS5_IJlSC_lEEESI_SJ_NS4_8TiledMMAINS4_8MMA_AtomIJNS4_26SM100_MMA_F16BF16_2x1SM_SSISI_SI_fLi256ELi64ELNS4_4UMMA5MajorE0ELSO_0ELNSN_7ScaleInE0ELSP_0EEEEEENS4_6LayoutINS5_IJSC_SC_SC_EEENS5_IJNSA_ILi0EEESU_SU_EEEEENS5_IJNS4_10UnderscoreESX_SX_EEEEENS4_18SM100_TMA_2SM_LOADENS4_14ComposedLayoutINS4_7SwizzleILi3ELi4ELi3EEENS4_18smem_ptr_flag_bitsILi16EEENSS_INS5_IJNSA_ILi8EEESG_EEENS5_IJSG_SC_EEEEEEEvNS4_8identityES10_S1A_vS1B_EENS_8epilogue10collective18CollectiveEpilogueINS1D_23Sm100TmaWarpSpecializedILi3ELi2ELi32ELb1ELb0EEEJNS5_IJNSA_ILi128EEESG_SG_EEENS5_IJNSS_IS1I_SC_EENSS_INSA_ILi32EEESC_EEEEESI_SJ_SI_SJ_NS1D_6fusion15FusionCallbacksIS1H_NS1O_17LinearCombinationISI_fSI_fLNS_15FloatRoundStyleE2EEES1J_S1N_JEEENS4_5SM1004TMEM4LOAD26SM100_TMEM_LOAD_32dp32b32xENS4_13SM90_TMA_LOADENS11_INS12_ILi2ELi4ELi3EEES15_NSS_INS5_IJS16_S1L_EEENS5_IJS1L_SC_EEEEEEENS4_39AutoVectorizingCopyWithAssumedAlignmentILi128EEENS4_14SM90_TMA_STOREES23_S25_S25_EEEvvEEEEvNT_6ParamsE --------------------------
	.section	.nv.shared._ZN7cutlass13device_kernelINS_4gemm6kernel13GemmUniversalIN4cute5tupleIJiiiiEEENS1_10collective13CollectiveMmaINS1_35MainloopSm100TmaUmmaWarpSpecializedILi5ELi2ELi4ENS5_IJNS4_1CILi2EEENSA_ILi1EEESC_EEEEENS5_IJNSA_ILi256EEENSA_ILi64EEESG_EEENS_10bfloat16_tENS5_IJlSC_lEEESI_SJ_NS4_8TiledMMAINS4_8MMA_AtomIJNS4_26SM100_MMA_F16BF16_2x1SM_SSISI_SI_fLi256ELi64ELNS4_4UMMA5MajorE0ELSO_0ELNSN_7ScaleInE0ELSP_0EEEEEENS4_6LayoutINS5_IJSC_SC_SC_EEENS5_IJNSA_ILi0EEESU_SU_EEEEENS5_IJNS4_10UnderscoreESX_SX_EEEEENS4_18SM100_TMA_2SM_LOADENS4_14ComposedLayoutINS4_7SwizzleILi3ELi4ELi3EEENS4_18smem_ptr_flag_bitsILi16EEENSS_INS5_IJNSA_ILi8EEESG_EEENS5_IJSG_SC_EEEEEEEvNS4_8identityES10_S1A_vS1B_EENS_8epilogue10collective18CollectiveEpilogueINS1D_23Sm100TmaWarpSpecializedILi3ELi2ELi32ELb1ELb0EEEJNS5_IJNSA_ILi128EEESG_SG_EEENS5_IJNSS_IS1I_SC_EENSS_INSA_ILi32EEESC_EEEEESI_SJ_SI_SJ_NS1D_6fusion15FusionCallbacksIS1H_NS1O_17LinearCombinationISI_fSI_fLNS_15FloatRoundStyleE2EEES1J_S1N_JEEENS4_5SM1004TMEM4LOAD26SM100_TMEM_LOAD_32dp32b32xENS4_13SM90_TMA_LOADENS11_INS12_ILi2ELi4ELi3EEES15_NSS_INS5_IJS16_S1L_EEENS5_IJS1L_SC_EEEEEEENS4_39AutoVectorizingCopyWithAssumedAlignmentILi128EEENS4_14SM90_TMA_STOREES23_S25_S25_EEEvvEEEEvNT_6ParamsE,"aw",@nobits
	.sectionflags	@""
	.align	16
	.zero		1024


//--------------------- .nv.shared.reserved.0     --------------------------
	.section	.nv.shared.reserved.0,"aw",@nobits
	.weak		__nv_reservedSMEM_offset_0_alias
	.size		__nv_reservedSMEM_offset_0_alias, 0, 64
	.other		__nv_reservedSMEM_offset_0_alias,@"STO_CUDA_RESERVED_SHARED STV_DEFAULT"
__nv_reservedSMEM_offset_0_alias:
	.zero		0
.nv.shared.reserved.0:
	.zero		64
	.weak		__nv_reservedSMEM_tcgen05_partition
	.type		__nv_reservedSMEM_tcgen05_partition,@object
	.size		__nv_reservedSMEM_tcgen05_partition,(.L_0 - __nv_reservedSMEM_tcgen05_partition)
__nv_reservedSMEM_tcgen05_partition:
	.zero		32
.L_0:


//--------------------- .nv.global                --------------------------
	.section	.nv.global,"aw",@nobits
.nv.global:
	.type		_ZN39_INTERNAL_c15933ed_4_k_cu_3c07257a_86754cute1_E,@object
	.size		_ZN39_INTERNAL_c15933ed_4_k_cu_3c07257a_86754cute1_E,(_ZN39_INTERNAL_c15933ed_4_k_cu_3c07257a_86754cuda3std3__45__cpo6cbeginE - _ZN39_INTERNAL_c15933ed_4_k_cu_3c07257a_86754cute1_E)
_ZN39_INTERNAL_c15933ed_4_k_cu_3c07257a_86754cute1_E:
	.zero		1
	.type		_ZN39_INTERNAL_c15933ed_4_k_cu_3c07257a_86754cuda3std3__45__cpo6cbeginE,@object
	.size		_ZN39_INTERNAL_c15933ed_4_k_cu_3c07257a_86754cuda3std3__45__cpo6cbeginE,(_ZN39_INTERNAL_c15933ed_4_k_cu_3c07257a_86754cuda3std3__48in_placeE - _ZN39_INTERNAL_c15933ed_4_k_cu_3c07257a_86754cuda3std3__45__cpo6cbeginE)
_ZN39_INTERNAL_c15933ed_4_k_cu_3c07257a_86754cuda3std3__45__cpo6cbeginE:
	.zero		1
	.type		_ZN39_INTERNAL_c15933ed_4_k_cu_3c07257a_86754cuda3std3__48in_placeE,@object
	.size		_ZN39_INTERNAL_c15933ed_4_k_cu_3c07257a_86754cuda3std3__48in_placeE,(_ZN39_INTERNAL_c15933ed_4_k_cu_3c07257a_86754cuda3std6ranges3__45__cpo9iter_moveE - _ZN39_INTERNAL_c15933ed_4_k_cu_3c07257a_86754cuda3std3__48in_placeE)
_ZN39_INTERNAL_c15933ed_4_k_cu_3c07257a_86754cuda3std3__48in_placeE:
	.zero		1
	.type		_ZN39_INTERNAL_c15933ed_4_k_cu_3c07257a_86754cuda3std6ranges3__45__cpo9iter_moveE,@object
	.size		_ZN39_INTERNAL_c15933ed_4_k_cu_3c07257a_86754cuda3std6ranges3__45__cpo9iter_moveE,(_ZN39_INTERNAL_c15933ed_4_k_cu_3c07257a_86754cuda3std3__45__cpo5beginE - _ZN39_INTERNAL_c15933ed_4_k_cu_3c07257a_86754cuda3std6ranges3__45__cpo9iter_moveE)
_ZN39_INTERNAL_c15933ed_4_k_cu_3c07257a_86754cuda3std6ranges3__45__cpo9iter_moveE:
	.zero		1
	.type		_ZN39_INTERNAL_c15933ed_4_k_cu_3c07257a_86754cuda3std3__45__cpo5beginE,@object
	.size		_ZN39_INTERNAL_c15933ed_4_k_cu_3c07257a_86754cuda3std3__45__cpo5beginE,(_ZN39_INTERNAL_c15933ed_4_k_cu_3c07257a_86754cuda3std3__441_GLOBAL__N__c15933ed_4_k_cu_3c07257a_86756ignoreE - _ZN39_INTERNAL_c15933ed_4_k_cu_3c07257a_86754cuda3std3__45__cpo5beginE)
_ZN39_INTERNAL_c15933ed_4_k_cu_3c07257a_86754cuda3std3__45__cpo5beginE:
	.zero		1
	.type		_ZN39_INTERNAL_c15933ed_4_k_cu_3c07257a_86754cuda3std3__441_GLOBAL__N__c15933ed_4_k_cu_3c07257a_86756ignoreE,@object
	.size		_ZN39_INTERNAL_c15933ed_4_k_cu_3c07257a_86754cuda3std3__441_GLOBAL__N__c15933ed_4_k_cu_3c07257a_86756ignoreE,(_ZN39_INTERNAL_c15933ed_4_k_cu_3c07257a_86754cute7productE - _ZN39_INTERNAL_c15933ed_4_k_cu_3c07257a_86754cuda3std3__441_GLOBAL__N__c15933ed_4_k_cu_3c07257a_86756ignoreE)
_ZN39_INTERNAL_c15933ed_4_k_cu_3c07257a_86754cuda3std3__441_GLOBAL__N__c15933ed_4_k_cu_3c07257a_86756ignoreE:
	.zero		1
	.type		_ZN39_INTERNAL_c15933ed_4_k_cu_3c07257a_86754cute7productE,@object
	.size		_ZN39_INTERNAL_c15933ed_4_k_cu_3c07257a_86754cute7productE,(_ZN39_INTERNAL_c15933ed_4_k_cu_3c07257a_86754cuda3std3__45__cpo3endE - _ZN39_INTERNAL_c15933ed_4_k_cu_3c07257a_86754cute7productE)
_ZN39_INTERNAL_c15933ed_4_k_cu_3c07257a_86754cute7productE:
	.zero		1
	.type		_ZN39_INTERNAL_c15933ed_4_k_cu_3c07257a_86754cuda3std3__45__cpo3endE,@object
	.size		_ZN39_INTERNAL_c15933ed_4_k_cu_3c07257a_86754cuda3std3__45__cpo3endE,(_ZN39_INTERNAL_c15933ed_4_k_cu_3c07257a_86754cuda3std3__419piecewise_constructE - _ZN39_INTERNAL_c15933ed_4_k_cu_3c07257a_86754cuda3std3__45__cpo3endE)
_ZN39_INTERNAL_c15933ed_4_k_cu_3c07257a_86754cuda3std3__45__cpo3endE:
	.zero		1
	.type		_ZN39_INTERNAL_c15933ed_4_k_cu_3c07257a_86754cuda3std3__419piecewise_constructE,@object
	.size		_ZN39_INTERNAL_c15933ed_4_k_cu_3c07257a_86754cuda3std3__419piecewise_constructE,(_ZN39_INTERNAL_c15933ed_4_k_cu_3c07257a_86754cuda3std3__45__cpo4cendE - _ZN39_INTERNAL_c15933ed_4_k_cu_3c07257a_86754cuda3std3__419piecewise_constructE)
_ZN39_INTERNAL_c15933ed_4_k_cu_3c07257a_86754cuda3std3__419piecewise_constructE:
	.zero		1
	.type		_ZN39_INTERNAL_c15933ed_4_k_cu_3c07257a_86754cuda3std3__45__cpo4cendE,@object
	.size		_ZN39_INTERNAL_c15933ed_4_k_cu_3c07257a_86754cuda3std3__45__cpo4cendE,(_ZN39_INTERNAL_c15933ed_4_k_cu_3c07257a_86754cuda3std6ranges3__45__cpo4swapE - _ZN39_INTERNAL_c15933ed_4_k_cu_3c07257a_86754cuda3std3__45__cpo4cendE)
_ZN39_INTERNAL_c15933ed_4_k_cu_3c07257a_86754cuda3std3__45__cpo4cendE:
	.zero		1
	.type		_ZN39_INTERNAL_c15933ed_4_k_cu_3c07257a_86754cuda3std6ranges3__45__cpo4swapE,@object
	.size		_ZN39_INTERNAL_c15933ed_4_k_cu_3c07257a_86754cuda3std6ranges3__45__cpo4swapE,(.L_10 - _ZN39_INTERNAL_c15933ed_4_k_cu_3c07257a_86754cuda3std6ranges3__45__cpo4swapE)
_ZN39_INTERNAL_c15933ed_4_k_cu_3c07257a_86754cuda3std6ranges3__45__cpo4swapE:
	.zero		1
.L_10:


//--------------------- .nv.constant0._ZN7cutlass13device_kernelINS_4gemm6kernel13GemmUniversalIN4cute5tupleIJiiiiEEENS1_10collective13CollectiveMmaINS1_35MainloopSm100TmaUmmaWarpSpecializedILi5ELi2ELi4ENS5_IJNS4_1CILi2EEENSA_ILi1EEESC_EEEEENS5_IJNSA_ILi256EEENSA_ILi64EEESG_EEENS_10bfloat16_tENS5_IJlSC_lEEESI_SJ_NS4_8TiledMMAINS4_8MMA_AtomIJNS4_26SM100_MMA_F16BF16_2x1SM_SSISI_SI_fLi256ELi64ELNS4_4UMMA5MajorE0ELSO_0ELNSN_7ScaleInE0ELSP_0EEEEEENS4_6LayoutINS5_IJSC_SC_SC_EEENS5_IJNSA_ILi0EEESU_SU_EEEEENS5_IJNS4_10UnderscoreESX_SX_EEEEENS4_18SM100_TMA_2SM_LOADENS4_14ComposedLayoutINS4_7SwizzleILi3ELi4ELi3EEENS4_18smem_ptr_flag_bitsILi16EEENSS_INS5_IJNSA_ILi8EEESG_EEENS5_IJSG_SC_EEEEEEEvNS4_8identityES10_S1A_vS1B_EENS_8epilogue10collective18CollectiveEpilogueINS1D_23Sm100TmaWarpSpecializedILi3ELi2ELi32ELb1ELb0EEEJNS5_IJNSA_ILi128EEESG_SG_EEENS5_IJNSS_IS1I_SC_EENSS_INSA_ILi32EEESC_EEEEESI_SJ_SI_SJ_NS1D_6fusion15FusionCallbacksIS1H_NS1O_17LinearCombinationISI_fSI_fLNS_15FloatRoundStyleE2EEES1J_S1N_JEEENS4_5SM1004TMEM4LOAD26SM100_TMEM_LOAD_32dp32b32xENS4_13SM90_TMA_LOADENS11_INS12_ILi2ELi4ELi3EEES15_NSS_INS5_IJS16_S1L_EEENS5_IJS1L_SC_EEEEEEENS4_39AutoVectorizingCopyWithAssumedAlignmentILi128EEENS4_14SM90_TMA_STOREES23_S25_S25_EEEvvEEEEvNT_6ParamsE --------------------------
	.section	.nv.constant0._ZN7cutlass13device_kernelINS_4gemm6kernel13GemmUniversalIN4cute5tupleIJiiiiEEENS1_10collective13CollectiveMmaINS1_35MainloopSm100TmaUmmaWarpSpecializedILi5ELi2ELi4ENS5_IJNS4_1CILi2EEENSA_ILi1EEESC_EEEEENS5_IJNSA_ILi256EEENSA_ILi64EEESG_EEENS_10bfloat16_tENS5_IJlSC_lEEESI_SJ_NS4_8TiledMMAINS4_8MMA_AtomIJNS4_26SM100_MMA_F16BF16_2x1SM_SSISI_SI_fLi256ELi64ELNS4_4UMMA5MajorE0ELSO_0ELNSN_7ScaleInE0ELSP_0EEEEEENS4_6LayoutINS5_IJSC_SC_SC_EEENS5_IJNSA_ILi0EEESU_SU_EEEEENS5_IJNS4_10UnderscoreESX_SX_EEEEENS4_18SM100_TMA_2SM_LOADENS4_14ComposedLayoutINS4_7SwizzleILi3ELi4ELi3EEENS4_18smem_ptr_flag_bitsILi16EEENSS_INS5_IJNSA_ILi8EEESG_EEENS5_IJSG_SC_EEEEEEEvNS4_8identityES10_S1A_vS1B_EENS_8epilogue10collective18CollectiveEpilogueINS1D_23Sm100TmaWarpSpecializedILi3ELi2ELi32ELb1ELb0EEEJNS5_IJNSA_ILi128EEESG_SG_EEENS5_IJNSS_IS1I_SC_EENSS_INSA_ILi32EEESC_EEEEESI_SJ_SI_SJ_NS1D_6fusion15FusionCallbacksIS1H_NS1O_17LinearCombinationISI_fSI_fLNS_15FloatRoundStyleE2EEES1J_S1N_JEEENS4_5SM1004TMEM4LOAD26SM100_TMEM_LOAD_32dp32b32xENS4_13SM90_TMA_LOADENS11_INS12_ILi2ELi4ELi3EEES15_NSS_INS5_IJS16_S1L_EEENS5_IJS1L_SC_EEEEEEENS4_39AutoVectorizingCopyWithAssumedAlignmentILi128EEENS4_14SM90_TMA_STOREES23_S25_S25_EEEvvEEEEvNT_6ParamsE,"a",@progbits
	.sectionflags	@""
	.align	4
.nv.constant0._ZN7cutlass13device_kernelINS_4gemm6kernel13GemmUniversalIN4cute5tupleIJiiiiEEENS1_10collective13CollectiveMmaINS1_35MainloopSm100TmaUmmaWarpSpecializedILi5ELi2ELi4ENS5_IJNS4_1CILi2EEENSA_ILi1EEESC_EEEEENS5_IJNSA_ILi256EEENSA_ILi64EEESG_EEENS_10bfloat16_tENS5_IJlSC_lEEESI_SJ_NS4_8TiledMMAINS4_8MMA_AtomIJNS4_26SM100_MMA_F16BF16_2x1SM_SSISI_SI_fLi256ELi64ELNS4_4UMMA5MajorE0ELSO_0ELNSN_7ScaleInE0ELSP_0EEEEEENS4_6LayoutINS5_IJSC_SC_SC_EEENS5_IJNSA_ILi0EEESU_SU_EEEEENS5_IJNS4_10UnderscoreESX_SX_EEEEENS4_18SM100_TMA_2SM_LOADENS4_14ComposedLayoutINS4_7SwizzleILi3ELi4ELi3EEENS4_18smem_ptr_flag_bitsILi16EEENSS_INS5_IJNSA_ILi8EEESG_EEENS5_IJSG_SC_EEEEEEEvNS4_8identityES10_S1A_vS1B_EENS_8epilogue10collective18CollectiveEpilogueINS1D_23Sm100TmaWarpSpecializedILi3ELi2ELi32ELb1ELb0EEEJNS5_IJNSA_ILi128EEESG_SG_EEENS5_IJNSS_IS1I_SC_EENSS_INSA_ILi32EEESC_EEEEESI_SJ_SI_SJ_NS1D_6fusion15FusionCallbacksIS1H_NS1O_17LinearCombinationISI_fSI_fLNS_15FloatRoundStyleE2EEES1J_S1N_JEEENS4_5SM1004TMEM4LOAD26SM100_TMEM_LOAD_32dp32b32xENS4_13SM90_TMA_LOADENS11_INS12_ILi2ELi4ELi3EEES15_NSS_INS5_IJS16_S1L_EEENS5_IJS1L_SC_EEEEEEENS4_39AutoVectorizingCopyWithAssumedAlignmentILi128EEENS4_14SM90_TMA_STOREES23_S25_S25_EEEvvEEEEvNT_6ParamsE:
	.zero		2944


//--------------------- SYMBOLS --------------------------

	.type		.nv.reservedSmem.offset0,@object
	.size		.nv.reservedSmem.offset0,0x4
	.type		.nv.reservedSmem.cap,@object
	.size		.nv.reservedSmem.cap,0x4
	.type		__assertfail,@function
